	.target	sm_90a

	.elftype	@"ET_EXEC"


//--------------------- .note.nv.tkinfo           --------------------------
	.section	.note.nv.tkinfo,"",@"SHT_NOTE"
	.sectionflags	@"SHF_NOTE_NV_TKINFO"
	.tkinfo
        /*0018*/ 	.word	0x00000002
        /*0030*/ 	.string	""
        /*0030*/ 	.string	"ptxas"
        /*0030*/ 	.string	"Cuda compilation tools, release 13.0, V13.0.88"
        /*0030*/ 	.string	"Build cuda_13.0.r13.0/compiler.36424714_0"
        /*0030*/ 	.string	"-arch sm_90a -m 64 "



//--------------------- .note.nv.cuinfo           --------------------------
	.section	.note.nv.cuinfo,"",@"SHT_NOTE"
	.sectionflags	@"SHF_NOTE_NV_CUINFO"
        /*0018*/ 	.short	0x0002
        /*001a*/ 	.short	0x005a
        /*001c*/ 	.short	0x0082
	.zero		2


//--------------------- .nv.info                  --------------------------
	.section	.nv.info,"",@"SHT_CUDA_INFO"
	.align	4


	//----- nvinfo : EIATTR_REGCOUNT
	.align		4
        /*0000*/ 	.byte	0x04, 0x2f
        /*0002*/ 	.short	(.L_15 - .L_14)
	.align		4
.L_14:
        /*0004*/ 	.word	index@(_ZN7cutlass13device_kernelINS_4gemm6kernel13GemmUniversalIN4cute5tupleIJiiiiEEENS1_10collective13CollectiveMmaINS1_34MainloopSm90TmaGmmaWarpSpecializedILi9ENS5_IJNS4_1CILi1EEESB_SB_EEENS1_32KernelTmaWarpSpecializedPingpongEEENS5_IJNSA_ILi64EEENSA_ILi128EEESF_EEENS_10bfloat16_tENS5_IJlSB_lEEESI_SJ_NS4_8TiledMMAINS4_8MMA_AtomIJNS4_4SM904GMMA28MMA_64x128x16_F32BF16BF16_SSILNSN_5MajorE0ELSP_0ELNSN_7ScaleInE1ELSQ_1EEEEEENS4_6LayoutISC_NS5_IJNSA_ILi0EEESU_SU_EEEEENS5_IJNS4_10UnderscoreESX_SX_EEEEENS4_13SM90_TMA_LOADENS4_14ComposedLayoutINS4_7SwizzleILi3ELi4ELi3EEENS4_18smem_ptr_flag_bitsILi16EEENST_INS5_IJNSA_ILi8EEESF_EEENS5_IJSF_SB_EEEEEEEvNS4_8identityES10_S1A_vS1B_EENS_8epilogue10collective6detail29Sm90TmaWarpSpecializedAdapterINS1E_15DefaultEpilogueISI_SJ_SJ_NS1D_6thread17LinearCombinationISI_Li1EffLNS1I_9ScaleType4KindE0ELNS_15FloatRoundStyleE2ESI_EENS1_15EpilogueDefaultEEEEEvvEEEEvNT_6ParamsE)
        /*0008*/ 	.word	0x000000a8


	//----- nvinfo : EIATTR_FRAME_SIZE
	.align		4
.L_15:
        /*000c*/ 	.byte	0x04, 0x11
        /*000e*/ 	.short	(.L_17 - .L_16)
	.align		4
.L_16:
        /*0010*/ 	.word	index@(_ZN7cutlass13device_kernelINS_4gemm6kernel13GemmUniversalIN4cute5tupleIJiiiiEEENS1_10collective13CollectiveMmaINS1_34MainloopSm90TmaGmmaWarpSpecializedILi9ENS5_IJNS4_1CILi1EEESB_SB_EEENS1_32KernelTmaWarpSpecializedPingpongEEENS5_IJNSA_ILi64EEENSA_ILi128EEESF_EEENS_10bfloat16_tENS5_IJlSB_lEEESI_SJ_NS4_8TiledMMAINS4_8MMA_AtomIJNS4_4SM904GMMA28MMA_64x128x16_F32BF16BF16_SSILNSN_5MajorE0ELSP_0ELNSN_7ScaleInE1ELSQ_1EEEEEENS4_6LayoutISC_NS5_IJNSA_ILi0EEESU_SU_EEEEENS5_IJNS4_10UnderscoreESX_SX_EEEEENS4_13SM90_TMA_LOADENS4_14ComposedLayoutINS4_7SwizzleILi3ELi4ELi3EEENS4_18smem_ptr_flag_bitsILi16EEENST_INS5_IJNSA_ILi8EEESF_EEENS5_IJSF_SB_EEEEEEEvNS4_8identityES10_S1A_vS1B_EENS_8epilogue10collective6detail29Sm90TmaWarpSpecializedAdapterINS1E_15DefaultEpilogueISI_SJ_SJ_NS1D_6thread17LinearCombinationISI_Li1EffLNS1I_9ScaleType4KindE0ELNS_15FloatRoundStyleE2ESI_EENS1_15EpilogueDefaultEEEEEvvEEEEvNT_6ParamsE)
        /*0014*/ 	.word	0x00000008


	//----- nvinfo : EIATTR_MIN_STACK_SIZE
	.align		4
.L_17:
        /*0018*/ 	.byte	0x04, 0x12
        /*001a*/ 	.short	(.L_19 - .L_18)
	.align		4
.L_18:
        /*001c*/ 	.word	index@(_ZN7cutlass13device_kernelINS_4gemm6kernel13GemmUniversalIN4cute5tupleIJiiiiEEENS1_10collective13CollectiveMmaINS1_34MainloopSm90TmaGmmaWarpSpecializedILi9ENS5_IJNS4_1CILi1EEESB_SB_EEENS1_32KernelTmaWarpSpecializedPingpongEEENS5_IJNSA_ILi64EEENSA_ILi128EEESF_EEENS_10bfloat16_tENS5_IJlSB_lEEESI_SJ_NS4_8TiledMMAINS4_8MMA_AtomIJNS4_4SM904GMMA28MMA_64x128x16_F32BF16BF16_SSILNSN_5MajorE0ELSP_0ELNSN_7ScaleInE1ELSQ_1EEEEEENS4_6LayoutISC_NS5_IJNSA_ILi0EEESU_SU_EEEEENS5_IJNS4_10UnderscoreESX_SX_EEEEENS4_13SM90_TMA_LOADENS4_14ComposedLayoutINS4_7SwizzleILi3ELi4ELi3EEENS4_18smem_ptr_flag_bitsILi16EEENST_INS5_IJNSA_ILi8EEESF_EEENS5_IJSF_SB_EEEEEEEvNS4_8identityES10_S1A_vS1B_EENS_8epilogue10collective6detail29Sm90TmaWarpSpecializedAdapterINS1E_15DefaultEpilogueISI_SJ_SJ_NS1D_6thread17LinearCombinationISI_Li1EffLNS1I_9ScaleType4KindE0ELNS_15FloatRoundStyleE2ESI_EENS1_15EpilogueDefaultEEEEEvvEEEEvNT_6ParamsE)
        /*0020*/ 	.word	0x00000008
.L_19:


//--------------------- .nv.compat                --------------------------
	.section	.nv.compat,"",@"SHT_CUDA_COMPAT_INFO"
	.align	4
        /*0000*/ 	.byte	0x02, 0x09, 0x01, 0x00, 0x02, 0x02, 0x04, 0x00, 0x02, 0x05, 0x05, 0x00, 0x03, 0x07, 0x01, 0x01
        /*0010*/ 	.byte	0x02, 0x03, 0x01, 0x00, 0x02, 0x06, 0x01, 0x00, 0x04, 0x0b, 0x08, 0x00, 0x00, 0x00, 0x00, 0x00
        /*0020*/ 	.byte	0x00, 0x00, 0x00, 0x00


//--------------------- .nv.info._ZN7cutlass13device_kernelINS_4gemm6kernel13GemmUniversalIN4cute5tupleIJiiiiEEENS1_10collective13CollectiveMmaINS1_34MainloopSm90TmaGmmaWarpSpecializedILi9ENS5_IJNS4_1CILi1EEESB_SB_EEENS1_32KernelTmaWarpSpecializedPingpongEEENS5_IJNSA_ILi64EEENSA_ILi128EEESF_EEENS_10bfloat16_tENS5_IJlSB_lEEESI_SJ_NS4_8TiledMMAINS4_8MMA_AtomIJNS4_4SM904GMMA28MMA_64x128x16_F32BF16BF16_SSILNSN_5MajorE0ELSP_0ELNSN_7ScaleInE1ELSQ_1EEEEEENS4_6LayoutISC_NS5_IJNSA_ILi0EEESU_SU_EEEEENS5_IJNS4_10UnderscoreESX_SX_EEEEENS4_13SM90_TMA_LOADENS4_14ComposedLayoutINS4_7SwizzleILi3ELi4ELi3EEENS4_18smem_ptr_flag_bitsILi16EEENST_INS5_IJNSA_ILi8EEESF_EEENS5_IJSF_SB_EEEEEEEvNS4_8identityES10_S1A_vS1B_EENS_8epilogue10collective6detail29Sm90TmaWarpSpecializedAdapterINS1E_15DefaultEpilogueISI_SJ_SJ_NS1D_6thread17LinearCombinationISI_Li1EffLNS1I_9ScaleType4KindE0ELNS_15FloatRoundStyleE2ESI_EENS1_15EpilogueDefaultEEEEEvvEEEEvNT_6ParamsE --------------------------
	.section	.nv.info._ZN7cutlass13device_kernelINS_4gemm6kernel13GemmUniversalIN4cute5tupleIJiiiiEEENS1_10collective13CollectiveMmaINS1_34MainloopSm90TmaGmmaWarpSpecializedILi9ENS5_IJNS4_1CILi1EEESB_SB_EEENS1_32KernelTmaWarpSpecializedPingpongEEENS5_IJNSA_ILi64EEENSA_ILi128EEESF_EEENS_10bfloat16_tENS5_IJlSB_lEEESI_SJ_NS4_8TiledMMAINS4_8MMA_AtomIJNS4_4SM904GMMA28MMA_64x128x16_F32BF16BF16_SSILNSN_5MajorE0ELSP_0ELNSN_7ScaleInE1ELSQ_1EEEEEENS4_6LayoutISC_NS5_IJNSA_ILi0EEESU_SU_EEEEENS5_IJNS4_10UnderscoreESX_SX_EEEEENS4_13SM90_TMA_LOADENS4_14ComposedLayoutINS4_7SwizzleILi3ELi4ELi3EEENS4_18smem_ptr_flag_bitsILi16EEENST_INS5_IJNSA_ILi8EEESF_EEENS5_IJSF_SB_EEEEEEEvNS4_8identityES10_S1A_vS1B_EENS_8epilogue10collective6detail29Sm90TmaWarpSpecializedAdapterINS1E_15DefaultEpilogueISI_SJ_SJ_NS1D_6thread17LinearCombinationISI_Li1EffLNS1I_9ScaleType4KindE0ELNS_15FloatRoundStyleE2ESI_EENS1_15EpilogueDefaultEEEEEvvEEEEvNT_6ParamsE,"",@"SHT_CUDA_INFO"
	.sectionflags	@""
	.align	4


	//----- nvinfo : EIATTR_CUDA_API_VERSION
	.align		4
        /*0000*/ 	.byte	0x04, 0x37
        /*0002*/ 	.short	(.L_21 - .L_20)
.L_20:
        /*0004*/ 	.word	0x00000082


	//----- nvinfo : EIATTR_KPARAM_INFO
	.align		4
.L_21:
        /*0008*/ 	.byte	0x04, 0x17
        /*000a*/ 	.short	(.L_23 - .L_22)
.L_22:
        /*000c*/ 	.word	0x00000000
        /*0010*/ 	.short	0x0000
        /*0012*/ 	.short	0x0070
        /*0014*/ 	.byte	0x00, 0xf0, 0x01, 0x10


	//----- nvinfo : EIATTR_SPARSE_MMA_MASK
	.align		4
.L_23:
        /*0018*/ 	.byte	0x03, 0x50
        /*001a*/ 	.short	0x0000


	//----- nvinfo : EIATTR_MAXREG_COUNT
	.align		4
        /*001c*/ 	.byte	0x03, 0x1b
        /*001e*/ 	.short	0x00a8


	//----- nvinfo : EIATTR_NUM_BARRIERS
	.align		4
        /*0020*/ 	.byte	0x02, 0x4c
        /*0022*/ 	.byte	0x01
	.zero		1


	//----- nvinfo : EIATTR_EXTERNS
	.align		4
        /*0024*/ 	.byte	0x04, 0x0f
        /*0026*/ 	.short	(.L_25 - .L_24)


	//   ....[0]....
	.align		4
.L_24:
        /*0028*/ 	.word	index@(__assertfail)


	//----- nvinfo : EIATTR_ANNOTATIONS
	.align		4
.L_25:
        /*002c*/ 	.byte	0x04, 0x55
        /*002e*/ 	.short	(.L_27 - .L_26)


	//   ....[0]....
.L_26:
        /*0030*/ 	.word	0x00000001
        /*0034*/ 	.byte	0xa0, 0x0b, 0x00, 0x00, 0x01, 0x00, 0x00, 0x00, 0xc0, 0x12, 0x00, 0x00, 0x01, 0x00, 0x00, 0x00
        /*0044*/ 	.byte	0x90, 0x61, 0x00, 0x00, 0x01, 0x00, 0x00, 0x00, 0x50, 0x6d, 0x00, 0x00


	//----- nvinfo : EIATTR_MERCURY_ISA_VERSION
	.align		4
.L_27:
        /*0050*/ 	.byte	0x03, 0x5f
        /*0052*/ 	.short	0x0101


	//----- nvinfo : EIATTR_INT_WARP_WIDE_INSTR_OFFSETS
	.align		4
        /*0054*/ 	.byte	0x04, 0x31
        /*0056*/ 	.short	(.L_29 - .L_28)


	//   ....[0]....
.L_28:
        /*0058*/ 	.word	0x000004c0


	//   ....[1]....
        /*005c*/ 	.word	0x000004e0


	//   ....[2]....
        /*0060*/ 	.word	0x00000560


	//   ....[3]....
        /*0064*/ 	.word	0x00000570


	//   ....[4]....
        /*0068*/ 	.word	0x00000580


	//   ....[5]....
        /*006c*/ 	.word	0x000005a0


	//   ....[6]....
        /*0070*/ 	.word	0x00000630


	//   ....[7]....
        /*0074*/ 	.word	0x00000650


	//----- nvinfo : EIATTR_COOP_GROUP_MASK_REGIDS
	.align		4
.L_29:
        /*0078*/ 	.byte	0x04, 0x29
        /*007a*/ 	.short	(.L_31 - .L_30)


	//   ....[0]....
.L_30:
        /*007c*/ 	.word	0xffffffff


	//   ....[1]....
        /*0080*/ 	.word	0xffffffff


	//   ....[2]....
        /*0084*/ 	.word	0xffffffff


	//   ....[3]....
        /*0088*/ 	.word	0xffffffff


	//   ....[4]....
        /*008c*/ 	.word	0xffffffff


	//   ....[5]....
        /*0090*/ 	.word	0xffffffff


	//----- nvinfo : EIATTR_COOP_GROUP_INSTR_OFFSETS
	.align		4
.L_31:
        /*0094*/ 	.byte	0x04, 0x28
        /*0096*/ 	.short	(.L_33 - .L_32)


	//   ....[0]....
.L_32:
        /*0098*/ 	.word	0x00000070


	//   ....[1]....
        /*009c*/ 	.word	0x00000080


	//   ....[2]....
        /*00a0*/ 	.word	0x00000140


	//   ....[3]....
        /*00a4*/ 	.word	0x000003a0


	//   ....[4]....
        /*00a8*/ 	.word	0x000003e0


	//   ....[5]....
        /*00ac*/ 	.word	0x00000420


	//----- nvinfo : EIATTR_REG_RECONFIG
	.align		4
.L_33:
        /*00b0*/ 	.byte	0x01, 0x54
	.zero		2


	//----- nvinfo : EIATTR_SYSCALL_OFFSETS
	.align		4
        /*00b4*/ 	.byte	0x04, 0x46
        /*00b6*/ 	.short	(.L_35 - .L_34)


	//   ....[0]....
.L_34:
        /*00b8*/ 	.word	0x00001740


	//----- nvinfo : EIATTR_MBARRIER_INSTR_OFFSETS
	.align		4
.L_35:
        /*00bc*/ 	.byte	0x04, 0x39
        /*00be*/ 	.short	(.L_37 - .L_36)


	//   ....[0]....
.L_36:
        /*00c0*/ 	.word	0x00000260
        /*00c4*/ 	.word	0x000000ff
        /*00c8*/ 	.word	0x00000000
        /*00cc*/ 	.short	0x0100
        /*00ce*/ 	.byte	0x08
	.zero		1


	//   ....[1]....
        /*00d0*/ 	.word	0x00000270
        /*00d4*/ 	.word	0x000000ff
        /*00d8*/ 	.word	0x00000048
        /*00dc*/ 	.short	0x0100
        /*00de*/ 	.byte	0x08
	.zero		1


	//   ....[2]....
        /*00e0*/ 	.word	0x00000280
        /*00e4*/ 	.word	0x000000ff
        /*00e8*/ 	.word	0x00000008
        /*00ec*/ 	.short	0x0100
        /*00ee*/ 	.byte	0x08
	.zero		1


	//   ....[3]....
        /*00f0*/ 	.word	0x00000290
        /*00f4*/ 	.word	0x000000ff
        /*00f8*/ 	.word	0x00000050
        /*00fc*/ 	.short	0x0100
        /*00fe*/ 	.byte	0x08
	.zero		1


	//   ....[4]....
        /*0100*/ 	.word	0x000002a0
        /*0104*/ 	.word	0x000000ff
        /*0108*/ 	.word	0x00000010
        /*010c*/ 	.short	0x0100
        /*010e*/ 	.byte	0x08
	.zero		1


	//   ....[5]....
        /*0110*/ 	.word	0x000002b0
        /*0114*/ 	.word	0x000000ff
        /*0118*/ 	.word	0x00000058
        /*011c*/ 	.short	0x0100
        /*011e*/ 	.byte	0x08
	.zero		1


	//   ....[6]....
        /*0120*/ 	.word	0x000002c0
        /*0124*/ 	.word	0x000000ff
        /*0128*/ 	.word	0x00000018
        /*012c*/ 	.short	0x0100
        /*012e*/ 	.byte	0x08
	.zero		1


	//   ....[7]....
        /*0130*/ 	.word	0x000002d0
        /*0134*/ 	.word	0x000000ff
        /*0138*/ 	.word	0x00000060
        /*013c*/ 	.short	0x0100
        /*013e*/ 	.byte	0x08
	.zero		1


	//   ....[8]....
        /*0140*/ 	.word	0x000002e0
        /*0144*/ 	.word	0x000000ff
        /*0148*/ 	.word	0x00000020
        /*014c*/ 	.short	0x0100
        /*014e*/ 	.byte	0x08
	.zero		1


	//   ....[9]....
        /*0150*/ 	.word	0x000002f0
        /*0154*/ 	.word	0x000000ff
        /*0158*/ 	.word	0x00000068
        /*015c*/ 	.short	0x0100
        /*015e*/ 	.byte	0x08
	.zero		1


	//   ....[10]....
        /*0160*/ 	.word	0x00000300
        /*0164*/ 	.word	0x000000ff
        /*0168*/ 	.word	0x00000028
        /*016c*/ 	.short	0x0100
        /*016e*/ 	.byte	0x08
	.zero		1


	//   ....[11]....
        /*0170*/ 	.word	0x00000310
        /*0174*/ 	.word	0x000000ff
        /*0178*/ 	.word	0x00000070
        /*017c*/ 	.short	0x0100
        /*017e*/ 	.byte	0x08
	.zero		1


	//   ....[12]....
        /*0180*/ 	.word	0x00000320
        /*0184*/ 	.word	0x000000ff
        /*0188*/ 	.word	0x00000030
        /*018c*/ 	.short	0x0100
        /*018e*/ 	.byte	0x08
	.zero		1


	//   ....[13]....
        /*0190*/ 	.word	0x00000330
        /*0194*/ 	.word	0x000000ff
        /*0198*/ 	.word	0x00000078
        /*019c*/ 	.short	0x0100
        /*019e*/ 	.byte	0x08
	.zero		1


	//   ....[14]....
        /*01a0*/ 	.word	0x00000340
        /*01a4*/ 	.word	0x000000ff
        /*01a8*/ 	.word	0x00000038
        /*01ac*/ 	.short	0x0100
        /*01ae*/ 	.byte	0x08
	.zero		1


	//   ....[15]....
        /*01b0*/ 	.word	0x00000350
        /*01b4*/ 	.word	0x000000ff
        /*01b8*/ 	.word	0x00000080
        /*01bc*/ 	.short	0x0100
        /*01be*/ 	.byte	0x08
	.zero		1


	//   ....[16]....
        /*01c0*/ 	.word	0x00000360
        /*01c4*/ 	.word	0x000000ff
        /*01c8*/ 	.word	0x00000040
        /*01cc*/ 	.short	0x0100
        /*01ce*/ 	.byte	0x08
	.zero		1


	//   ....[17]....
        /*01d0*/ 	.word	0x00000370
        /*01d4*/ 	.word	0x000000ff
        /*01d8*/ 	.word	0x00000088
        /*01dc*/ 	.short	0x0100
        /*01de*/ 	.byte	0x08
	.zero		1


	//   ....[18]....
        /*01e0*/ 	.word	0x00000690
        /*01e4*/ 	.word	0x000000ff
        /*01e8*/ 	.word	0x000000c0
        /*01ec*/ 	.short	0x0100
        /*01ee*/ 	.byte	0x08
	.zero		1


	//   ....[19]....
        /*01f0*/ 	.word	0x00000700
        /*01f4*/ 	.word	0x000000ff
        /*01f8*/ 	.word	0x000000c8
        /*01fc*/ 	.short	0x0100
        /*01fe*/ 	.byte	0x08
	.zero		1


	//   ....[20]....
        /*0200*/ 	.word	0x00000720
        /*0204*/ 	.word	0x000000ff
        /*0208*/ 	.word	0x000000a0
        /*020c*/ 	.short	0x0100
        /*020e*/ 	.byte	0x09
	.zero		1


	//   ....[21]....
        /*0210*/ 	.word	0x00000730
        /*0214*/ 	.word	0x000000ff
        /*0218*/ 	.word	0x000000a8
        /*021c*/ 	.short	0x0100
        /*021e*/ 	.byte	0x09
	.zero		1


	//   ....[22]....
        /*0220*/ 	.word	0x00000740
        /*0224*/ 	.word	0x000000ff
        /*0228*/ 	.word	0x000000b0
        /*022c*/ 	.short	0x0100
        /*022e*/ 	.byte	0x09
	.zero		1


	//   ....[23]....
        /*0230*/ 	.word	0x00000750
        /*0234*/ 	.word	0x000000ff
        /*0238*/ 	.word	0x000000b8
        /*023c*/ 	.short	0x0100
        /*023e*/ 	.byte	0x09
	.zero		1


	//   ....[24]....
        /*0240*/ 	.word	0x00001600
        /*0244*/ 	.word	0x000000ff
        /*0248*/ 	.word	0xfffffff8
        /*024c*/ 	.short	0x010a
        /*024e*/ 	.byte	0x2b
	.zero		1


	//   ....[25]....
        /*0250*/ 	.word	0x000017c0
        /*0254*/ 	.word	0x00000003
        /*0258*/ 	.word	0x00000000
        /*025c*/ 	.short	0x010a
        /*025e*/ 	.byte	0x3f
	.zero		1


	//   ....[26]....
        /*0260*/ 	.word	0x00001820
        /*0264*/ 	.word	0x00000003
        /*0268*/ 	.word	0x00000000
        /*026c*/ 	.short	0x010a
        /*026e*/ 	.byte	0x3f
	.zero		1


	//   ....[27]....
        /*0270*/ 	.word	0x00001b80
        /*0274*/ 	.word	0x000000ff
        /*0278*/ 	.word	0x00000000
        /*027c*/ 	.short	0x010a
        /*027e*/ 	.byte	0x04
	.zero		1


	//   ....[28]....
        /*0280*/ 	.word	0x00001bc0
        /*0284*/ 	.word	0x000000ff
        /*0288*/ 	.word	0x00000000
        /*028c*/ 	.short	0x010a
        /*028e*/ 	.byte	0x04
	.zero		1


	//   ....[29]....
        /*0290*/ 	.word	0x00001e20
        /*0294*/ 	.word	0x000000ff
        /*0298*/ 	.word	0x00000000
        /*029c*/ 	.short	0x0101
        /*029e*/ 	.byte	0x04
	.zero		1


	//   ....[30]....
        /*02a0*/ 	.word	0x00001f20
        /*02a4*/ 	.word	0x00000003
        /*02a8*/ 	.word	0x00000000
        /*02ac*/ 	.short	0x0101
        /*02ae*/ 	.byte	0x2e
	.zero		1


	//   ....[31]....
        /*02b0*/ 	.word	0x00001ff0
        /*02b4*/ 	.word	0x000000ff
        /*02b8*/ 	.word	0x00000000
        /*02bc*/ 	.short	0x0101
        /*02be*/ 	.byte	0x06
	.zero		1


	//   ....[32]....
        /*02c0*/ 	.word	0x00002060
        /*02c4*/ 	.word	0x000000ff
        /*02c8*/ 	.word	0x00000008
        /*02cc*/ 	.short	0x010a
        /*02ce*/ 	.byte	0x2b
	.zero		1


	//   ....[33]....
        /*02d0*/ 	.word	0x000061d0
        /*02d4*/ 	.word	0x00000000
        /*02d8*/ 	.word	0x00000000
        /*02dc*/ 	.short	0x0101
        /*02de*/ 	.byte	0x2e
	.zero		1


	//   ....[34]....
        /*02e0*/ 	.word	0x00006ac0
        /*02e4*/ 	.word	0x0000000b
        /*02e8*/ 	.word	0x00000048
        /*02ec*/ 	.short	0x010a
        /*02ee*/ 	.byte	0x3f
	.zero		1


	//   ....[35]....
        /*02f0*/ 	.word	0x00006e80
        /*02f4*/ 	.word	0x00000006
        /*02f8*/ 	.word	0x000000c8
        /*02fc*/ 	.short	0x0101
        /*02fe*/ 	.byte	0x3f
	.zero		1


	//   ....[36]....
        /*0300*/ 	.word	0x000075a0
        /*0304*/ 	.word	0x00000007
        /*0308*/ 	.word	0x00000000
        /*030c*/ 	.short	0x010a
        /*030e*/ 	.byte	0x3f
	.zero		1


	//   ....[37]....
        /*0310*/ 	.word	0x00007620
        /*0314*/ 	.word	0x00000006
        /*0318*/ 	.word	0x00000000
        /*031c*/ 	.short	0x010a
        /*031e*/ 	.byte	0x3f
	.zero		1


	//   ....[38]....
        /*0320*/ 	.word	0x000076b0
        /*0324*/ 	.word	0x00000007
        /*0328*/ 	.word	0x00000000
        /*032c*/ 	.short	0x010a
        /*032e*/ 	.byte	0x3f
	.zero		1


	//   ....[39]....
        /*0330*/ 	.word	0x00007740
        /*0334*/ 	.word	0x00000006
        /*0338*/ 	.word	0x00000000
        /*033c*/ 	.short	0x010a
        /*033e*/ 	.byte	0x3f
	.zero		1


	//   ....[40]....
        /*0340*/ 	.word	0x000077d0
        /*0344*/ 	.word	0x00000007
        /*0348*/ 	.word	0x00000000
        /*034c*/ 	.short	0x010a
        /*034e*/ 	.byte	0x3f
	.zero		1


	//   ....[41]....
        /*0350*/ 	.word	0x00007860
        /*0354*/ 	.word	0x00000006
        /*0358*/ 	.word	0x00000000
        /*035c*/ 	.short	0x010a
        /*035e*/ 	.byte	0x3f
	.zero		1


	//   ....[42]....
        /*0360*/ 	.word	0x000078f0
        /*0364*/ 	.word	0x00000007
        /*0368*/ 	.word	0x00000000
        /*036c*/ 	.short	0x010a
        /*036e*/ 	.byte	0x3f
	.zero		1


	//   ....[43]....
        /*0370*/ 	.word	0x00007980
        /*0374*/ 	.word	0x00000006
        /*0378*/ 	.word	0x00000000
        /*037c*/ 	.short	0x010a
        /*037e*/ 	.byte	0x3f
	.zero		1


	//   ....[44]....
        /*0380*/ 	.word	0x00007a10
        /*0384*/ 	.word	0x00000005
        /*0388*/ 	.word	0x00000000
        /*038c*/ 	.short	0x010a
        /*038e*/ 	.byte	0x3f
	.zero		1


	//   ....[45]....
        /*0390*/ 	.word	0x00007a80
        /*0394*/ 	.word	0x00000003
        /*0398*/ 	.word	0xfffffff8
        /*039c*/ 	.short	0x010a
        /*039e*/ 	.byte	0x3f
	.zero		1


	//   ....[46]....
        /*03a0*/ 	.word	0x00007ad0
        /*03a4*/ 	.word	0x00000003
        /*03a8*/ 	.word	0x00000000
        /*03ac*/ 	.short	0x010a
        /*03ae*/ 	.byte	0x3f
	.zero		1


	//   ....[47]....
        /*03b0*/ 	.word	0x00007b30
        /*03b4*/ 	.word	0x00000004
        /*03b8*/ 	.word	0x00000000
        /*03bc*/ 	.short	0x010a
        /*03be*/ 	.byte	0x3f
	.zero		1


	//   ....[48]....
        /*03c0*/ 	.word	0x00007b90
        /*03c4*/ 	.word	0x00000003
        /*03c8*/ 	.word	0x00000008
        /*03cc*/ 	.short	0x010a
        /*03ce*/ 	.byte	0x3f
	.zero		1


	//   ....[49]....
        /*03d0*/ 	.word	0x00007c60
        /*03d4*/ 	.word	0x0000000b
        /*03d8*/ 	.word	0x00000048
        /*03dc*/ 	.short	0x010a
        /*03de*/ 	.byte	0x3f
	.zero		1


	//   ....[50]....
        /*03e0*/ 	.word	0x00007d30
        /*03e4*/ 	.word	0x00000007
        /*03e8*/ 	.word	0x00000000
        /*03ec*/ 	.short	0x010a
        /*03ee*/ 	.byte	0x3f
	.zero		1


	//   ....[51]....
        /*03f0*/ 	.word	0x00007d80
        /*03f4*/ 	.word	0x00000006
        /*03f8*/ 	.word	0x00000000
        /*03fc*/ 	.short	0x010a
        /*03fe*/ 	.byte	0x3f
	.zero		1


	//   ....[52]....
        /*0400*/ 	.word	0x00007dd0
        /*0404*/ 	.word	0x00000007
        /*0408*/ 	.word	0x00000000
        /*040c*/ 	.short	0x010a
        /*040e*/ 	.byte	0x3f
	.zero		1


	//   ....[53]....
        /*0410*/ 	.word	0x00007e20
        /*0414*/ 	.word	0x00000006
        /*0418*/ 	.word	0x00000000
        /*041c*/ 	.short	0x010a
        /*041e*/ 	.byte	0x3f
	.zero		1


	//   ....[54]....
        /*0420*/ 	.word	0x00007e70
        /*0424*/ 	.word	0x00000007
        /*0428*/ 	.word	0x00000000
        /*042c*/ 	.short	0x010a
        /*042e*/ 	.byte	0x3f
	.zero		1


	//   ....[55]....
        /*0430*/ 	.word	0x00007ec0
        /*0434*/ 	.word	0x00000006
        /*0438*/ 	.word	0x00000000
        /*043c*/ 	.short	0x010a
        /*043e*/ 	.byte	0x3f
	.zero		1


	//   ....[56]....
        /*0440*/ 	.word	0x00007f10
        /*0444*/ 	.word	0x00000007
        /*0448*/ 	.word	0x00000000
        /*044c*/ 	.short	0x010a
        /*044e*/ 	.byte	0x3f
	.zero		1


	//   ....[57]....
        /*0450*/ 	.word	0x00007f60
        /*0454*/ 	.word	0x00000006
        /*0458*/ 	.word	0x00000000
        /*045c*/ 	.short	0x010a
        /*045e*/ 	.byte	0x3f
	.zero		1


	//----- nvinfo : EIATTR_NUM_MBARRIERS
	.align		4
.L_37:
        /*0460*/ 	.byte	0x03, 0x38
        /*0462*/ 	.short	0x0018


	//----- nvinfo : EIATTR_EXIT_INSTR_OFFSETS
	.align		4
        /*0464*/ 	.byte	0x04, 0x1c
        /*0466*/ 	.short	(.L_39 - .L_38)


	//   ....[0]....
.L_38:
        /*0468*/ 	.word	0x00001250


	//   ....[1]....
        /*046c*/ 	.word	0x000012b0


	//   ....[2]....
        /*0470*/ 	.word	0x000067f0


	//   ....[3]....
        /*0474*/ 	.word	0x00006820


	//   ....[4]....
        /*0478*/ 	.word	0x00007a60


	//----- nvinfo : EIATTR_MAX_THREADS
	.align		4
.L_39:
        /*047c*/ 	.byte	0x04, 0x05
        /*047e*/ 	.short	(.L_41 - .L_40)
.L_40:
        /*0480*/ 	.word	0x00000180
        /*0484*/ 	.word	0x00000001
        /*0488*/ 	.word	0x00000001


	//----- nvinfo : EIATTR_CRS_STACK_SIZE
	.align		4
.L_41:
        /*048c*/ 	.byte	0x04, 0x1e
        /*048e*/ 	.short	(.L_43 - .L_42)
.L_42:
        /*0490*/ 	.word	0x00000000


	//----- nvinfo : EIATTR_CBANK_PARAM_SIZE
	.align		4
.L_43:
        /*0494*/ 	.byte	0x03, 0x19
        /*0496*/ 	.short	0x0470


	//----- nvinfo : EIATTR_PARAM_CBANK
	.align		4
        /*0498*/ 	.byte	0x04, 0x0a
        /*049a*/ 	.short	(.L_45 - .L_44)
	.align		4
.L_44:
        /*049c*/ 	.word	index@(.nv.constant0._ZN7cutlass13device_kernelINS_4gemm6kernel13GemmUniversalIN4cute5tupleIJiiiiEEENS1_10collective13CollectiveMmaINS1_34MainloopSm90TmaGmmaWarpSpecializedILi9ENS5_IJNS4_1CILi1EEESB_SB_EEENS1_32KernelTmaWarpSpecializedPingpongEEENS5_IJNSA_ILi64EEENSA_ILi128EEESF_EEENS_10bfloat16_tENS5_IJlSB_lEEESI_SJ_NS4_8TiledMMAINS4_8MMA_AtomIJNS4_4SM904GMMA28MMA_64x128x16_F32BF16BF16_SSILNSN_5MajorE0ELSP_0ELNSN_7ScaleInE1ELSQ_1EEEEEENS4_6LayoutISC_NS5_IJNSA_ILi0EEESU_SU_EEEEENS5_IJNS4_10UnderscoreESX_SX_EEEEENS4_13SM90_TMA_LOADENS4_14ComposedLayoutINS4_7SwizzleILi3ELi4ELi3EEENS4_18smem_ptr_flag_bitsILi16EEENST_INS5_IJNSA_ILi8EEESF_EEENS5_IJSF_SB_EEEEEEEvNS4_8identityES10_S1A_vS1B_EENS_8epilogue10collective6detail29Sm90TmaWarpSpecializedAdapterINS1E_15DefaultEpilogueISI_SJ_SJ_NS1D_6thread17LinearCombinationISI_Li1EffLNS1I_9ScaleType4KindE0ELNS_15FloatRoundStyleE2ESI_EENS1_15EpilogueDefaultEEEEEvvEEEEvNT_6ParamsE)
        /*04a0*/ 	.short	0x0210
        /*04a2*/ 	.short	0x0470


	//----- nvinfo : EIATTR_SW_WAR
	.align		4
.L_45:
        /*04a4*/ 	.byte	0x04, 0x36
        /*04a6*/ 	.short	(.L_47 - .L_46)
.L_46:
        /*04a8*/ 	.word	0x00000008
.L_47:


//--------------------- .nv.callgraph             --------------------------
	.section	.nv.callgraph,"",@"SHT_CUDA_CALLGRAPH"
	.align	4
	.sectionentsize	8
	.align		4
        /*0000*/ 	.word	0x00000000
	.align		4
        /*0004*/ 	.word	0xffffffff
	.align		4
        /*0008*/ 	.word	index@(_ZN7cutlass13device_kernelINS_4gemm6kernel13GemmUniversalIN4cute5tupleIJiiiiEEENS1_10collective13CollectiveMmaINS1_34MainloopSm90TmaGmmaWarpSpecializedILi9ENS5_IJNS4_1CILi1EEESB_SB_EEENS1_32KernelTmaWarpSpecializedPingpongEEENS5_IJNSA_ILi64EEENSA_ILi128EEESF_EEENS_10bfloat16_tENS5_IJlSB_lEEESI_SJ_NS4_8TiledMMAINS4_8MMA_AtomIJNS4_4SM904GMMA28MMA_64x128x16_F32BF16BF16_SSILNSN_5MajorE0ELSP_0ELNSN_7ScaleInE1ELSQ_1EEEEEENS4_6LayoutISC_NS5_IJNSA_ILi0EEESU_SU_EEEEENS5_IJNS4_10UnderscoreESX_SX_EEEEENS4_13SM90_TMA_LOADENS4_14ComposedLayoutINS4_7SwizzleILi3ELi4ELi3EEENS4_18smem_ptr_flag_bitsILi16EEENST_INS5_IJNSA_ILi8EEESF_EEENS5_IJSF_SB_EEEEEEEvNS4_8identityES10_S1A_vS1B_EENS_8epilogue10collective6detail29Sm90TmaWarpSpecializedAdapterINS1E_15DefaultEpilogueISI_SJ_SJ_NS1D_6thread17LinearCombinationISI_Li1EffLNS1I_9ScaleType4KindE0ELNS_15FloatRoundStyleE2ESI_EENS1_15EpilogueDefaultEEEEEvvEEEEvNT_6ParamsE)
	.align		4
        /*000c*/ 	.word	index@(__assertfail)
	.align		4
        /*0010*/ 	.word	0x00000000
	.align		4
        /*0014*/ 	.word	0xfffffffe
	.align		4
        /*0018*/ 	.word	0x00000000
	.align		4
        /*001c*/ 	.word	0xfffffffd
	.align		4
        /*0020*/ 	.word	0x00000000
	.align		4
        /*0024*/ 	.word	0xfffffffc


//--------------------- .nv.constant4             --------------------------
	.section	.nv.constant4,"a",@progbits
	.align	8
	.align		8
.nv.constant4:
        /*0000*/ 	.dword	__assertfail
	.align		8
        /*0008*/ 	.dword	__unnamed_1
	.align		8
        /*0010*/ 	.dword	_ZN40_INTERNAL_90c867c3_4_k_cu_829a1290_179834cuda3std3__45__cpo5beginE
	.align		8
        /*0018*/ 	.dword	_ZN40_INTERNAL_90c867c3_4_k_cu_829a1290_179834cuda3std3__45__cpo3endE
	.align		8
        /*0020*/ 	.dword	_ZN40_INTERNAL_90c867c3_4_k_cu_829a1290_179834cuda3std3__45__cpo6cbeginE
	.align		8
        /*0028*/ 	.dword	_ZN40_INTERNAL_90c867c3_4_k_cu_829a1290_179834cuda3std3__45__cpo4cendE
	.align		8
        /*0030*/ 	.dword	_ZN40_INTERNAL_90c867c3_4_k_cu_829a1290_179834cuda3std3__442_GLOBAL__N__90c867c3_4_k_cu_829a1290_179836ignoreE
	.align		8
        /*0038*/ 	.dword	_ZN40_INTERNAL_90c867c3_4_k_cu_829a1290_179834cuda3std3__419piecewise_constructE
	.align		8
        /*0040*/ 	.dword	_ZN40_INTERNAL_90c867c3_4_k_cu_829a1290_179834cuda3std3__48in_placeE
	.align		8
        /*0048*/ 	.dword	_ZN40_INTERNAL_90c867c3_4_k_cu_829a1290_179834cuda3std6ranges3__45__cpo4swapE
	.align		8
        /*0050*/ 	.dword	_ZN40_INTERNAL_90c867c3_4_k_cu_829a1290_179834cuda3std6ranges3__45__cpo9iter_moveE
	.align		8
        /*0058*/ 	.dword	_ZN40_INTERNAL_90c867c3_4_k_cu_829a1290_179834cute7productE
	.align		8
        /*0060*/ 	.dword	_ZN40_INTERNAL_90c867c3_4_k_cu_829a1290_179834cute1_E
	.align		8
        /*0068*/ 	.dword	$str$22
	.align		8
        /*0070*/ 	.dword	$str$23


//--------------------- .text._ZN7cutlass13device_kernelINS_4gemm6kernel13GemmUniversalIN4cute5tupleIJiiiiEEENS1_10collective13CollectiveMmaINS1_34MainloopSm90TmaGmmaWarpSpecializedILi9ENS5_IJNS4_1CILi1EEESB_SB_EEENS1_32KernelTmaWarpSpecializedPingpongEEENS5_IJNSA_ILi64EEENSA_ILi128EEESF_EEENS_10bfloat16_tENS5_IJlSB_lEEESI_SJ_NS4_8TiledMMAINS4_8MMA_AtomIJNS4_4SM904GMMA28MMA_64x128x16_F32BF16BF16_SSILNSN_5MajorE0ELSP_0ELNSN_7ScaleInE1ELSQ_1EEEEEENS4_6LayoutISC_NS5_IJNSA_ILi0EEESU_SU_EEEEENS5_IJNS4_10UnderscoreESX_SX_EEEEENS4_13SM90_TMA_LOADENS4_14ComposedLayoutINS4_7SwizzleILi3ELi4ELi3EEENS4_18smem_ptr_flag_bitsILi16EEENST_INS5_IJNSA_ILi8EEESF_EEENS5_IJSF_SB_EEEEEEEvNS4_8identityES10_S1A_vS1B_EENS_8epilogue10collective6detail29Sm90TmaWarpSpecializedAdapterINS1E_15DefaultEpilogueISI_SJ_SJ_NS1D_6thread17LinearCombinationISI_Li1EffLNS1I_9ScaleType4KindE0ELNS_15FloatRoundStyleE2ESI_EENS1_15EpilogueDefaultEEEEEvvEEEEvNT_6ParamsE --------------------------
	.section	.text._ZN7cutlass13device_kernelINS_4gemm6kernel13GemmUniversalIN4cute5tupleIJiiiiEEENS1_10collective13CollectiveMmaINS1_34MainloopSm90TmaGmmaWarpSpecializedILi9ENS5_IJNS4_1CILi1EEESB_SB_EEENS1_32KernelTmaWarpSpecializedPingpongEEENS5_IJNSA_ILi64EEENSA_ILi128EEESF_EEENS_10bfloat16_tENS5_IJlSB_lEEESI_SJ_NS4_8TiledMMAINS4_8MMA_AtomIJNS4_4SM904GMMA28MMA_64x128x16_F32BF16BF16_SSILNSN_5MajorE0ELSP_0ELNSN_7ScaleInE1ELSQ_1EEEEEENS4_6LayoutISC_NS5_IJNSA_ILi0EEESU_SU_EEEEENS5_IJNS4_10UnderscoreESX_SX_EEEEENS4_13SM90_TMA_LOADENS4_14ComposedLayoutINS4_7SwizzleILi3ELi4ELi3EEENS4_18smem_ptr_flag_bitsILi16EEENST_INS5_IJNSA_ILi8EEESF_EEENS5_IJSF_SB_EEEEEEEvNS4_8identityES10_S1A_vS1B_EENS_8epilogue10collective6detail29Sm90TmaWarpSpecializedAdapterINS1E_15DefaultEpilogueISI_SJ_SJ_NS1D_6thread17LinearCombinationISI_Li1EffLNS1I_9ScaleType4KindE0ELNS_15FloatRoundStyleE2ESI_EENS1_15EpilogueDefaultEEEEEvvEEEEvNT_6ParamsE,"ax",@progbits
	.align	128
.text._ZN7cutlass13device_kernelINS_4gemm6kernel13GemmUniversalIN4cute5tupleIJiiiiEEENS1_10collective13CollectiveMmaINS1_34MainloopSm90TmaGmmaWarpSpecializedILi9ENS5_IJNS4_1CILi1EEESB_SB_EEENS1_32KernelTmaWarpSpecializedPingpongEEENS5_IJNSA_ILi64EEENSA_ILi128EEESF_EEENS_10bfloat16_tENS5_IJlSB_lEEESI_SJ_NS4_8TiledMMAINS4_8MMA_AtomIJNS4_4SM904GMMA28MMA_64x128x16_F32BF16BF16_SSILNSN_5MajorE0ELSP_0ELNSN_7ScaleInE1ELSQ_1EEEEEENS4_6LayoutISC_NS5_IJNSA_ILi0EEESU_SU_EEEEENS5_IJNS4_10UnderscoreESX_SX_EEEEENS4_13SM90_TMA_LOADENS4_14ComposedLayoutINS4_7SwizzleILi3ELi4ELi3EEENS4_18smem_ptr_flag_bitsILi16EEENST_INS5_IJNSA_ILi8EEESF_EEENS5_IJSF_SB_EEEEEEEvNS4_8identityES10_S1A_vS1B_EENS_8epilogue10collective6detail29Sm90TmaWarpSpecializedAdapterINS1E_15DefaultEpilogueISI_SJ_SJ_NS1D_6thread17LinearCombinationISI_Li1EffLNS1I_9ScaleType4KindE0ELNS_15FloatRoundStyleE2ESI_EENS1_15EpilogueDefaultEEEEEvvEEEEvNT_6ParamsE:
        .type           _ZN7cutlass13device_kernelINS_4gemm6kernel13GemmUniversalIN4cute5tupleIJiiiiEEENS1_10collective13CollectiveMmaINS1_34MainloopSm90TmaGmmaWarpSpecializedILi9ENS5_IJNS4_1CILi1EEESB_SB_EEENS1_32KernelTmaWarpSpecializedPingpongEEENS5_IJNSA_ILi64EEENSA_ILi128EEESF_EEENS_10bfloat16_tENS5_IJlSB_lEEESI_SJ_NS4_8TiledMMAINS4_8MMA_AtomIJNS4_4SM904GMMA28MMA_64x128x16_F32BF16BF16_SSILNSN_5MajorE0ELSP_0ELNSN_7ScaleInE1ELSQ_1EEEEEENS4_6LayoutISC_NS5_IJNSA_ILi0EEESU_SU_EEEEENS5_IJNS4_10UnderscoreESX_SX_EEEEENS4_13SM90_TMA_LOADENS4_14ComposedLayoutINS4_7SwizzleILi3ELi4ELi3EEENS4_18smem_ptr_flag_bitsILi16EEENST_INS5_IJNSA_ILi8EEESF_EEENS5_IJSF_SB_EEEEEEEvNS4_8identityES10_S1A_vS1B_EENS_8epilogue10collective6detail29Sm90TmaWarpSpecializedAdapterINS1E_15DefaultEpilogueISI_SJ_SJ_NS1D_6thread17LinearCombinationISI_Li1EffLNS1I_9ScaleType4KindE0ELNS_15FloatRoundStyleE2ESI_EENS1_15EpilogueDefaultEEEEEvvEEEEvNT_6ParamsE,@function
        .size           _ZN7cutlass13device_kernelINS_4gemm6kernel13GemmUniversalIN4cute5tupleIJiiiiEEENS1_10collective13CollectiveMmaINS1_34MainloopSm90TmaGmmaWarpSpecializedILi9ENS5_IJNS4_1CILi1EEESB_SB_EEENS1_32KernelTmaWarpSpecializedPingpongEEENS5_IJNSA_ILi64EEENSA_ILi128EEESF_EEENS_10bfloat16_tENS5_IJlSB_lEEESI_SJ_NS4_8TiledMMAINS4_8MMA_AtomIJNS4_4SM904GMMA28MMA_64x128x16_F32BF16BF16_SSILNSN_5MajorE0ELSP_0ELNSN_7ScaleInE1ELSQ_1EEEEEENS4_6LayoutISC_NS5_IJNSA_ILi0EEESU_SU_EEEEENS5_IJNS4_10UnderscoreESX_SX_EEEEENS4_13SM90_TMA_LOADENS4_14ComposedLayoutINS4_7SwizzleILi3ELi4ELi3EEENS4_18smem_ptr_flag_bitsILi16EEENST_INS5_IJNSA_ILi8EEESF_EEENS5_IJSF_SB_EEEEEEEvNS4_8identityES10_S1A_vS1B_EENS_8epilogue10collective6detail29Sm90TmaWarpSpecializedAdapterINS1E_15DefaultEpilogueISI_SJ_SJ_NS1D_6thread17LinearCombinationISI_Li1EffLNS1I_9ScaleType4KindE0ELNS_15FloatRoundStyleE2ESI_EENS1_15EpilogueDefaultEEEEEvvEEEEvNT_6ParamsE,(.L_x_208 - _ZN7cutlass13device_kernelINS_4gemm6kernel13GemmUniversalIN4cute5tupleIJiiiiEEENS1_10collective13CollectiveMmaINS1_34MainloopSm90TmaGmmaWarpSpecializedILi9ENS5_IJNS4_1CILi1EEESB_SB_EEENS1_32KernelTmaWarpSpecializedPingpongEEENS5_IJNSA_ILi64EEENSA_ILi128EEESF_EEENS_10bfloat16_tENS5_IJlSB_lEEESI_SJ_NS4_8TiledMMAINS4_8MMA_AtomIJNS4_4SM904GMMA28MMA_64x128x16_F32BF16BF16_SSILNSN_5MajorE0ELSP_0ELNSN_7ScaleInE1ELSQ_1EEEEEENS4_6LayoutISC_NS5_IJNSA_ILi0EEESU_SU_EEEEENS5_IJNS4_10UnderscoreESX_SX_EEEEENS4_13SM90_TMA_LOADENS4_14ComposedLayoutINS4_7SwizzleILi3ELi4ELi3EEENS4_18smem_ptr_flag_bitsILi16EEENST_INS5_IJNSA_ILi8EEESF_EEENS5_IJSF_SB_EEEEEEEvNS4_8identityES10_S1A_vS1B_EENS_8epilogue10collective6detail29Sm90TmaWarpSpecializedAdapterINS1E_15DefaultEpilogueISI_SJ_SJ_NS1D_6thread17LinearCombinationISI_Li1EffLNS1I_9ScaleType4KindE0ELNS_15FloatRoundStyleE2ESI_EENS1_15EpilogueDefaultEEEEEvvEEEEvNT_6ParamsE)
        .other          _ZN7cutlass13device_kernelINS_4gemm6kernel13GemmUniversalIN4cute5tupleIJiiiiEEENS1_10collective13CollectiveMmaINS1_34MainloopSm90TmaGmmaWarpSpecializedILi9ENS5_IJNS4_1CILi1EEESB_SB_EEENS1_32KernelTmaWarpSpecializedPingpongEEENS5_IJNSA_ILi64EEENSA_ILi128EEESF_EEENS_10bfloat16_tENS5_IJlSB_lEEESI_SJ_NS4_8TiledMMAINS4_8MMA_AtomIJNS4_4SM904GMMA28MMA_64x128x16_F32BF16BF16_SSILNSN_5MajorE0ELSP_0ELNSN_7ScaleInE1ELSQ_1EEEEEENS4_6LayoutISC_NS5_IJNSA_ILi0EEESU_SU_EEEEENS5_IJNS4_10UnderscoreESX_SX_EEEEENS4_13SM90_TMA_LOADENS4_14ComposedLayoutINS4_7SwizzleILi3ELi4ELi3EEENS4_18smem_ptr_flag_bitsILi16EEENST_INS5_IJNSA_ILi8EEESF_EEENS5_IJSF_SB_EEEEEEEvNS4_8identityES10_S1A_vS1B_EENS_8epilogue10collective6detail29Sm90TmaWarpSpecializedAdapterINS1E_15DefaultEpilogueISI_SJ_SJ_NS1D_6thread17LinearCombinationISI_Li1EffLNS1I_9ScaleType4KindE0ELNS_15FloatRoundStyleE2ESI_EENS1_15EpilogueDefaultEEEEEvvEEEEvNT_6ParamsE,@"STO_CUDA_ENTRY STV_DEFAULT"
_ZN7cutlass13device_kernelINS_4gemm6kernel13GemmUniversalIN4cute5tupleIJiiiiEEENS1_10collective13CollectiveMmaINS1_34MainloopSm90TmaGmmaWarpSpecializedILi9ENS5_IJNS4_1CILi1EEESB_SB_EEENS1_32KernelTmaWarpSpecializedPingpongEEENS5_IJNSA_ILi64EEENSA_ILi128EEESF_EEENS_10bfloat16_tENS5_IJlSB_lEEESI_SJ_NS4_8TiledMMAINS4_8MMA_AtomIJNS4_4SM904GMMA28MMA_64x128x16_F32BF16BF16_SSILNSN_5MajorE0ELSP_0ELNSN_7ScaleInE1ELSQ_1EEEEEENS4_6LayoutISC_NS5_IJNSA_ILi0EEESU_SU_EEEEENS5_IJNS4_10UnderscoreESX_SX_EEEEENS4_13SM90_TMA_LOADENS4_14ComposedLayoutINS4_7SwizzleILi3ELi4ELi3EEENS4_18smem_ptr_flag_bitsILi16EEENST_INS5_IJNSA_ILi8EEESF_EEENS5_IJSF_SB_EEEEEEEvNS4_8identityES10_S1A_vS1B_EENS_8epilogue10collective6detail29Sm90TmaWarpSpecializedAdapterINS1E_15DefaultEpilogueISI_SJ_SJ_NS1D_6thread17LinearCombinationISI_Li1EffLNS1I_9ScaleType4KindE0ELNS_15FloatRoundStyleE2ESI_EENS1_15EpilogueDefaultEEEEEvvEEEEvNT_6ParamsE:
[----:B------:R-:W0:Y:S02]  /*0000*/  LDC R1, c[0x0][0x28] ;  /* 0x00000a00ff017b82 */ /* 0x000e240000000800 */
[----:B0-----:R-:W-:Y:S01]  /*0010*/  VIADD R1, R1, 0xfffffff8 ;  /* 0xfffffff801017836 */ /* 0x001fe20000000000 */
[----:B------:R-:W0:Y:S01]  /*0020*/  S2R R4, SR_TID.X ;  /* 0x0000000000047919 */ /* 0x000e220000002100 */
[----:B------:R-:W-:Y:S01]  /*0030*/  ELECT P0, URZ, PT ;  /* 0x00000000003f782f */ /* 0x000fe20003800000 */
[----:B------:R-:W-:Y:S01]  /*0040*/  BSSY B0, `(.L_x_0) ;  /* 0x000000f000007945 */ /* 0x000fe20003800000 */
[--C-:B0-----:R-:W-:Y:S02]  /*0050*/  SHF.R.U32.HI R0, RZ, 0x5, R4.reuse ;  /* 0x00000005ff007819 */ /* 0x101fe40000011604 */
[----:B------:R-:W-:-:S03]  /*0060*/  SHF.R.U32.HI R5, RZ, 0x7, R4 ;  /* 0x00000007ff057819 */ /* 0x000fc60000011604 */
[----:B------:R-:W0:Y:S04]  /*0070*/  SHFL.IDX PT, R2, R0, RZ, 0x1f ;  /* 0x00001fff00027589 */ /* 0x000e2800000e0000 */
[----:B------:R1:W2:Y:S01]  /*0080*/  SHFL.IDX PT, R7, R5, RZ, 0x1f ;  /* 0x00001fff05077589 */ /* 0x0002a200000e0000 */
[----:B0-----:R-:W-:-:S13]  /*0090*/  ISETP.NE.OR P0, PT, R2, RZ, !P0 ;  /* 0x000000ff0200720c */ /* 0x001fda0004705670 */
[----:B-12---:R-:W-:Y:S05]  /*00a0*/  @P0 BRA `(.L_x_1) ;  /* 0x0000000000200947 */ /* 0x006fea0003800000 */
[----:B------:R-:W-:Y:S02]  /*00b0*/  ULDC.64 UR4, c[0x0][0x198] ;  /* 0x0000660000047ab9 */ /* 0x000fe40000000a00 */
[----:B------:R-:W-:Y:S02]  /*00c0*/  UIADD3 UR6, UP0, UR4, 0xf0, URZ ;  /* 0x000000f004067890 */ /* 0x000fe4000ff1e03f */
[----:B------:R-:W-:Y:S02]  /*00d0*/  UIADD3 UR4, UP1, UR4, 0x1f0, URZ ;  /* 0x000001f004047890 */ /* 0x000fe4000ff3e03f */
[----:B------:R-:W-:Y:S02]  /*00e0*/  UIADD3.X UR7, URZ, UR5, URZ, UP0, !UPT ;  /* 0x000000053f077290 */ /* 0x000fe400087fe43f */
[----:B------:R-:W-:-:S07]  /*00f0*/  UIADD3.X UR5, URZ, UR5, URZ, UP1, !UPT ;  /* 0x000000053f057290 */ /* 0x000fce0008ffe43f */
[----:B------:R0:W-:Y:S02]  /*0100*/  UTMACCTL.PF [UR6] ;  /* 0x00000000060079b9 */ /* 0x0001e40008040000 */
[----:B------:R0:W-:Y:S02]  /*0110*/  UTMACCTL.PF [UR4] ;  /* 0x00000000040079b9 */ /* 0x0001e40008040000 */
[----:B0-----:R-:W-:Y:S01]  /*0120*/  NOP ;  /* 0x0000000000007918 */ /* 0x001fe20000000000 */
.L_x_1:
[----:B------:R-:W-:Y:S05]  /*0130*/  BSYNC B0 ;  /* 0x0000000000007941 */ /* 0x000fea0003800000 */
.L_x_0:
[----:B------:R-:W0:Y:S02]  /*0140*/  SHFL.IDX PT, R3, R0, RZ, 0x1f ;  /* 0x00001fff00037589 */ /* 0x000e2400000e0000 */
[----:B0-----:R-:W-:-:S13]  /*0150*/  ISETP.NE.AND P0, PT, R3, RZ, PT ;  /* 0x000000ff0300720c */ /* 0x001fda0003f05270 */
[----:B------:R-:W-:Y:S05]  /*0160*/  @P0 BRA `(.L_x_2) ;  /* 0x00000000008c0947 */ /* 0x000fea0003800000 */
[----:B------:R-:W-:Y:S01]  /*0170*/  ELECT P0, URZ, PT ;  /* 0x00000000003f782f */ /* 0x000fe20003800000 */
[----:B------:R-:W-:-:S12]  /*0180*/  BSSY B0, `(.L_x_2) ;  /* 0x0000021000007945 */ /* 0x000fd80003800000 */
[----:B------:R-:W-:Y:S05]  /*0190*/  @!P0 BRA `(.L_x_3) ;  /* 0x00000000007c8947 */ /* 0x000fea0003800000 */
[----:B------:R-:W0:Y:S01]  /*01a0*/  S2UR UR8, SR_CgaCtaId ;  /* 0x00000000000879c3 */ /* 0x000e220000008800 */
[----:B------:R-:W-:Y:S01]  /*01b0*/  UMOV UR4, 0x400 ;  /* 0x0000040000047882 */ /* 0x000fe20000000000 */
[----:B------:R-:W-:Y:S01]  /*01c0*/  UMOV UR5, 0x1 ;  /* 0x0000000100057882 */ /* 0x000fe20000000000 */
[----:B------:R-:W-:Y:S02]  /*01d0*/  UMOV UR6, 0x80 ;  /* 0x0000008000067882 */ /* 0x000fe40000000000 */
[----:B------:R-:W-:-:S04]  /*01e0*/  UIADD3 UR6, -UR6, 0x100000, URZ ;  /* 0x0010000006067890 */ /* 0x000fc8000fffe13f */
[----:B------:R-:W-:Y:S02]  /*01f0*/  USHF.L.U32 UR7, UR6, 0xb, URZ ;  /* 0x0000000b06077899 */ /* 0x000fe4000800063f */
[----:B------:R-:W-:Y:S02]  /*0200*/  USHF.L.U32 UR6, UR6, 0x1, URZ ;  /* 0x0000000106067899 */ /* 0x000fe4000800063f */
[----:B0-----:R-:W-:Y:S02]  /*0210*/  ULEA UR8, UR8, UR4, 0x18 ;  /* 0x0000000408087291 */ /* 0x001fe4000f8ec03f */
[----:B------:R-:W-:-:S04]  /*0220*/  UIADD3 UR4, -UR5, 0x100000, URZ ;  /* 0x0010000005047890 */ /* 0x000fc8000fffe13f */
[----:B------:R-:W-:Y:S02]  /*0230*/  USHF.L.U32 UR5, UR4, 0xb, URZ ;  /* 0x0000000b04057899 */ /* 0x000fe4000800063f */
[----:B------:R-:W-:Y:S01]  /*0240*/  USHF.L.U32 UR4, UR4, 0x1, URZ ;  /* 0x0000000104047899 */ /* 0x000fe2000800063f */
[----:B------:R-:W0:Y:S11]  /*0250*/  FENCE.VIEW.ASYNC.S ;  /* 0x00000000000073c6 */ /* 0x000e360000000000 */
[----:B0-----:R0:W1:Y:S01]  /*0260*/  SYNCS.EXCH.64 URZ, [UR8], UR4 ;  /* 0x00000004083f75b2 */ /* 0x0010620008000100 */
[----:B------:R0:W2:Y:S01]  /*0270*/  SYNCS.EXCH.64 URZ, [UR8+0x48], UR6 ;  /* 0x00004806083f75b2 */ /* 0x0000a20008000100 */
[----:B------:R0:W3:Y:S01]  /*0280*/  SYNCS.EXCH.64 URZ, [UR8+0x8], UR4 ;  /* 0x00000804083f75b2 */ /* 0x0000e20008000100 */
[----:B------:R0:W4:Y:S01]  /*0290*/  SYNCS.EXCH.64 URZ, [UR8+0x50], UR6 ;  /* 0x00005006083f75b2 */ /* 0x0001220008000100 */
[----:B------:R0:W0:Y:S01]  /*02a0*/  SYNCS.EXCH.64 URZ, [UR8+0x10], UR4 ;  /* 0x00001004083f75b2 */ /* 0x0000220008000100 */
        /* <DEDUP_REMOVED lines=13> */
[----:B------:R-:W-:Y:S01]  /*0380*/  NOP ;  /* 0x0000000000007918 */ /* 0x000fe20000000000 */
.L_x_3:
[----:B0-----:R-:W-:Y:S05]  /*0390*/  BSYNC B0 ;  /* 0x0000000000007941 */ /* 0x001fea0003800000 */
.L_x_2:
[----:B------:R-:W0:Y:S01]  /*03a0*/  SHFL.IDX PT, R6, R0, RZ, 0x1f ;  /* 0x00001fff00067589 */ /* 0x000e2200000e0000 */
[----:B------:R-:W-:Y:S01]  /*03b0*/  ELECT P0, URZ, PT ;  /* 0x00000000003f782f */ /* 0x000fe20003800000 */
[----:B------:R-:W-:Y:S01]  /*03c0*/  NOP ;  /* 0x0000000000007918 */ /* 0x000fe20000000000 */
[----:B------:R-:W-:Y:S01]  /*03d0*/  ELECT P1, URZ, PT ;  /* 0x00000000003f782f */ /* 0x000fe20003820000 */
[----:B------:R-:W5:Y:S01]  /*03e0*/  SHFL.IDX PT, R3, R0, RZ, 0x1f ;  /* 0x00001fff00037589 */ /* 0x000f6200000e0000 */
[----:B------:R-:W-:Y:S01]  /*03f0*/  UMOV UR4, 0x20 ;  /* 0x0000002000047882 */ /* 0x000fe20000000000 */
[----:B------:R-:W-:Y:S01]  /*0400*/  UMOV UR11, 0x80 ;  /* 0x00000080000b7882 */ /* 0x000fe20000000000 */
[----:B------:R-:W-:Y:S01]  /*0410*/  NOP ;  /* 0x0000000000007918 */ /* 0x000fe20000000000 */
[----:B------:R-:W1:Y:S01]  /*0420*/  SHFL.IDX PT, R5, R5, RZ, 0x1f ;  /* 0x00001fff05057589 */ /* 0x000e6200000e0000 */
[C---:B------:R-:W-:Y:S01]  /*0430*/  VIADD R31, R7.reuse, 0xffffffff ;  /* 0xffffffff071f7836 */ /* 0x040fe20000000000 */
[----:B------:R-:W-:Y:S01]  /*0440*/  ULDC.64 UR36, c[0x0][0x208] ;  /* 0x0000820000247ab9 */ /* 0x000fe20000000a00 */
[----:B------:R-:W-:-:S03]  /*0450*/  ISETP.NE.AND P2, PT, R7, RZ, PT ;  /* 0x000000ff0700720c */ /* 0x000fc60003f45270 */
[----:B------:R-:W-:Y:S02]  /*0460*/  ISETP.GE.U32.AND P3, PT, R31, 0x2, PT ;  /* 0x000000021f00780c */ /* 0x000fe40003f66070 */
[----:B0-----:R-:W-:Y:S02]  /*0470*/  ISETP.NE.OR P0, PT, R6, RZ, !P0 ;  /* 0x000000ff0600720c */ /* 0x001fe40004705670 */
[----:B-----5:R-:W-:Y:S02]  /*0480*/  ISETP.NE.OR P1, PT, R3, RZ, !P1 ;  /* 0x000000ff0300720c */ /* 0x020fe40004f25670 */
[----:B------:R-:W-:Y:S02]  /*0490*/  SHF.R.S32.HI R3, RZ, 0x1f, R2 ;  /* 0x0000001fff037819 */ /* 0x000fe40000011402 */
[----:B-1----:R-:W-:Y:S02]  /*04a0*/  R2UR UR43, R5 ;  /* 0x00000000052b72ca */ /* 0x002fe400000e0000 */
[----:B------:R-:W-:-:S05]  /*04b0*/  LEA.HI R3, R3, R2, RZ, 0x2 ;  /* 0x0000000203037211 */ /* 0x000fca00078f10ff */
[----:B------:R-:W-:Y:S01]  /*04c0*/  VOTEU.ALL UP0, P0 ;  /* 0x00000000003f7886 */ /* 0x000fe20000000000 */
[----:B------:R-:W-:Y:S01]  /*04d0*/  LOP3.LUT R3, R3, 0xfffffffc, RZ, 0xc0, !PT ;  /* 0xfffffffc03037812 */ /* 0x000fe200078ec0ff */
[----:B------:R-:W-:-:S03]  /*04e0*/  VOTEU.ALL UP1, P1 ;  /* 0x00000000003f7886 */ /* 0x000fc60000820000 */
[----:B------:R-:W0:Y:S01]  /*04f0*/  @!UP0 S2UR UR7, SR_CgaCtaId ;  /* 0x00000000000789c3 */ /* 0x000e220000008800 */
[----:B------:R-:W-:Y:S01]  /*0500*/  @!UP0 UMOV UR6, 0x400 ;  /* 0x0000040000068882 */ /* 0x000fe20000000000 */
[----:B------:R-:W-:-:S04]  /*0510*/  @!UP0 UIADD3 UR4, -UR4, 0x100000, URZ ;  /* 0x0010000004048890 */ /* 0x000fc8000fffe13f */
[----:B------:R-:W-:Y:S02]  /*0520*/  @!UP0 USHF.L.U32 UR5, UR4, 0xb, URZ ;  /* 0x0000000b04058899 */ /* 0x000fe4000800063f */
[----:B------:R-:W-:Y:S01]  /*0530*/  @!UP0 USHF.L.U32 UR4, UR4, 0x1, URZ ;  /* 0x0000000104048899 */ /* 0x000fe2000800063f */
[----:B------:R-:W-:Y:S01]  /*0540*/  IMAD.IADD R14, R2, 0x1, -R3 ;  /* 0x00000001020e7824 */ /* 0x000fe200078e0a03 */
[----:B------:R-:W-:Y:S01]  /*0550*/  @!UP1 UMOV UR9, 0x400 ;  /* 0x0000040000099882 */ /* 0x000fe20000000000 */
[----:B------:R-:W-:Y:S01]  /*0560*/  VOTEU.ALL UP2, P1 ;  /* 0x00000000003f7886 */ /* 0x000fe20000840000 */
[----:B------:R-:W-:Y:S01]  /*0570*/  VOTEU.ALL UP3, P1 ;  /* 0x00000000003f7886 */ /* 0x000fe20000860000 */
[----:B------:R-:W-:Y:S01]  /*0580*/  VOTEU.ALL UP4, P1 ;  /* 0x00000000003f7886 */ /* 0x000fe20000880000 */
[----:B------:R-:W1:Y:S01]  /*0590*/  @!UP1 S2UR UR10, SR_CgaCtaId ;  /* 0x00000000000a99c3 */ /* 0x000e620000008800 */
[----:B------:R-:W-:Y:S01]  /*05a0*/  VOTEU.ALL UP5, P1 ;  /* 0x00000000003f7886 */ /* 0x000fe200008a0000 */
[----:B------:R-:W-:-:S04]  /*05b0*/  SHF.R.S32.HI R3, RZ, 0x1f, R4 ;  /* 0x0000001fff037819 */ /* 0x000fc80000011404 */
[----:B------:R-:W-:-:S04]  /*05c0*/  LEA.HI R3, R3, R4, RZ, 0x7 ;  /* 0x0000000403037211 */ /* 0x000fc800078f38ff */
[----:B------:R-:W-:-:S05]  /*05d0*/  LOP3.LUT R3, R3, 0xffffff80, RZ, 0xc0, !PT ;  /* 0xffffff8003037812 */ /* 0x000fca00078ec0ff */
[----:B------:R-:W-:Y:S01]  /*05e0*/  IMAD.IADD R5, R4, 0x1, -R3 ;  /* 0x0000000104057824 */ /* 0x000fe200078e0a03 */
[----:B0-----:R-:W-:Y:S02]  /*05f0*/  @!UP0 ULEA UR8, UR7, UR6, 0x18 ;  /* 0x0000000607088291 */ /* 0x001fe4000f8ec03f */
[----:B------:R-:W-:-:S04]  /*0600*/  @!UP1 UIADD3 UR6, -UR11, 0x100000, URZ ;  /* 0x001000000b069890 */ /* 0x000fc8000fffe13f */
[----:B------:R-:W-:Y:S02]  /*0610*/  @!UP1 USHF.L.U32 UR7, UR6, 0xb, URZ ;  /* 0x0000000b06079899 */ /* 0x000fe4000800063f */
[----:B------:R-:W-:Y:S01]  /*0620*/  @!UP1 USHF.L.U32 UR6, UR6, 0x1, URZ ;  /* 0x0000000106069899 */ /* 0x000fe2000800063f */
[----:B------:R-:W-:Y:S01]  /*0630*/  VOTEU.ALL UP0, P0 ;  /* 0x00000000003f7886 */ /* 0x000fe20000000000 */
[----:B-1----:R-:W-:Y:S01]  /*0640*/  @!UP1 ULEA UR9, UR10, UR9, 0x18 ;  /* 0x000000090a099291 */ /* 0x002fe2000f8ec03f */
[----:B------:R-:W-:Y:S02]  /*0650*/  VOTEU.ALL UP1, P0 ;  /* 0x00000000003f7886 */ /* 0x000fe40000020000 */
[----:B------:R-:W-:Y:S01]  /*0660*/  ULDC.64 UR10, c[0x0][0x598] ;  /* 0x00016600000a7ab9 */ /* 0x000fe20000000a00 */
[----:B------:R-:W-:Y:S01]  /*0670*/  ISETP.NE.AND P0, PT, R14, 0x3, PT ;  /* 0x000000030e00780c */ /* 0x000fe20003f05270 */
[----:B------:R-:W0:Y:S02]  /*0680*/  FENCE.VIEW.ASYNC.S ;  /* 0x00000000000073c6 */ /* 0x000e240000000000 */
[----:B0-----:R0:W2:Y:S01]  /*0690*/  @!UP0 SYNCS.EXCH.64 URZ, [UR8+0xc0], UR4 ;  /* 0x0000c004083f85b2 */ /* 0x0010a20008000100 */
[----:B------:R-:W-:-:S02]  /*06a0*/  ISETP.NE.U32.AND P1, PT, RZ, UR10, PT ;  /* 0x0000000aff007c0c */ /* 0x000fc4000bf25070 */
[----:B------:R-:W-:Y:S02]  /*06b0*/  ISETP.EQ.OR P0, PT, R14, RZ, !P0 ;  /* 0x000000ff0e00720c */ /* 0x000fe40004702670 */
[----:B------:R-:W-:Y:S02]  /*06c0*/  ISETP.NE.AND.EX P1, PT, RZ, UR11, PT, P1 ;  /* 0x0000000bff007c0c */ /* 0x000fe4000bf25310 */
[----:B------:R-:W-:-:S04]  /*06d0*/  ISETP.EQ.AND P0, PT, R7, RZ, P0 ;  /* 0x000000ff0700720c */ /* 0x000fc80000702270 */
[----:B------:R-:W-:-:S04]  /*06e0*/  SEL R23, RZ, 0x1, !P0 ;  /* 0x00000001ff177807 */ /* 0x000fc80004000000 */
[----:B------:R-:W-:Y:S01]  /*06f0*/  SEL R23, R23, 0x2, P3 ;  /* 0x0000000217177807 */ /* 0x000fe20001800000 */
[----:B------:R0:W2:Y:S01]  /*0700*/  @!UP1 SYNCS.EXCH.64 URZ, [UR8+0xc8], UR4 ;  /* 0x0000c804083f95b2 */ /* 0x0000a20008000100 */
[----:B------:R-:W-:Y:S01]  /*0710*/  NOP ;  /* 0x0000000000007918 */ /* 0x000fe20000000000 */
[----:B------:R0:W2:Y:S01]  /*0720*/  @!UP2 SYNCS.EXCH.64 URZ, [UR9+0xa0], UR6 ;  /* 0x0000a006093fa5b2 */ /* 0x0000a20008000100 */
[----:B------:R0:W2:Y:S01]  /*0730*/  @!UP3 SYNCS.EXCH.64 URZ, [UR9+0xa8], UR6 ;  /* 0x0000a806093fb5b2 */ /* 0x0000a20008000100 */
[----:B------:R0:W2:Y:S01]  /*0740*/  @!UP4 SYNCS.EXCH.64 URZ, [UR9+0xb0], UR6 ;  /* 0x0000b006093fc5b2 */ /* 0x0000a20008000100 */
[----:B------:R0:W2:Y:S01]  /*0750*/  @!UP5 SYNCS.EXCH.64 URZ, [UR9+0xb8], UR6 ;  /* 0x0000b806093fd5b2 */ /* 0x0000a20008000100 */
[----:B------:R-:W-:Y:S01]  /*0760*/  NOP ;  /* 0x0000000000007918 */ /* 0x000fe20000000000 */
[----:B--234-:R-:W-:Y:S06]  /*0770*/  BAR.SYNC.DEFER_BLOCKING 0x0 ;  /* 0x0000000000007b1d */ /* 0x01cfec0000010000 */
[----:B0-----:R-:W-:Y:S05]  /*0780*/  @!P1 BRA `(.L_x_4) ;  /* 0x00000000001c9947 */ /* 0x001fea0003800000 */
[----:B------:R-:W0:Y:S02]  /*0790*/  LDC.64 R2, c[0x0][0x598] ;  /* 0x00016600ff027b82 */ /* 0x000e240000000a00 */
[----:B0-----:R-:W2:Y:S02]  /*07a0*/  LDG.E.64 R2, desc[UR36][R2.64] ;  /* 0x0000002402027981 */ /* 0x001ea4000c1e1b00 */
[----:B--2---:R-:W-:-:S04]  /*07b0*/  ISETP.NE.U32.AND P0, PT, R2, RZ, PT ;  /* 0x000000ff0200720c */ /* 0x004fc80003f05070 */
[----:B------:R-:W-:-:S13]  /*07c0*/  ISETP.NE.AND.EX P0, PT, R3, RZ, PT, P0 ;  /* 0x000000ff0300720c */ /* 0x000fda0003f05300 */
[----:B------:R-:W-:Y:S05]  /*07d0*/  @!P0 BRA `(.L_x_4) ;  /* 0x0000000000088947 */ /* 0x000fea0003800000 */
[----:B------:R1:W5:Y:S01]  /*07e0*/  LD.E R88, desc[UR36][R2.64] ;  /* 0x0000002402587980 */ /* 0x000362000c101900 */
[----:B------:R-:W-:Y:S05]  /*07f0*/  BRA `(.L_x_5) ;  /* 0x0000000000247947 */ /* 0x000fea0003800000 */
.L_x_4:
[----:B------:R-:W-:Y:S02]  /*0800*/  ULDC.64 UR4, c[0x0][0x588] ;  /* 0x0001620000047ab9 */ /* 0x000fe40000000a00 */
[----:B------:R-:W-:-:S04]  /*0810*/  ISETP.NE.U32.AND P0, PT, RZ, UR4, PT ;  /* 0x00000004ff007c0c */ /* 0x000fc8000bf05070 */
[----:B------:R-:W-:-:S13]  /*0820*/  ISETP.NE.AND.EX P0, PT, RZ, UR5, PT, P0 ;  /* 0x00000005ff007c0c */ /* 0x000fda000bf05300 */
[----:B------:R-:W-:Y:S05]  /*0830*/  @!P0 BRA `(.L_x_6) ;  /* 0x00000000000c8947 */ /* 0x000fea0003800000 */
[----:B------:R-:W0:Y:S02]  /*0840*/  LDC.64 R88, c[0x0][0x588] ;  /* 0x00016200ff587b82 */ /* 0x000e240000000a00 */
[----:B0-----:R0:W5:Y:S01]  /*0850*/  LDG.E R88, desc[UR36][R88.64] ;  /* 0x0000002458587981 */ /* 0x001162000c1e1900 */
[----:B------:R-:W-:Y:S05]  /*0860*/  BRA `(.L_x_5) ;  /* 0x0000000000087947 */ /* 0x000fea0003800000 */
.L_x_6:
[----:B------:R-:W-:Y:S02]  /*0870*/  ULDC UR4, c[0x0][0x580] ;  /* 0x0001600000047ab9 */ /* 0x000fe40000000800 */
[----:B------:R-:W-:-:S07]  /*0880*/  IMAD.U32 R88, RZ, RZ, UR4 ;  /* 0x00000004ff587e24 */ /* 0x000fce000f8e00ff */
.L_x_5:
[----:B------:R-:W-:Y:S02]  /*0890*/  ULDC.64 UR4, c[0x0][0x5a0] ;  /* 0x0001680000047ab9 */ /* 0x000fe40000000a00 */
[----:B------:R-:W-:-:S04]  /*08a0*/  ISETP.NE.U32.AND P0, PT, RZ, UR4, PT ;  /* 0x00000004ff007c0c */ /* 0x000fc8000bf05070 */
[----:B------:R-:W-:-:S13]  /*08b0*/  ISETP.NE.AND.EX P0, PT, RZ, UR5, PT, P0 ;  /* 0x00000005ff007c0c */ /* 0x000fda000bf05300 */
[----:B------:R-:W-:Y:S05]  /*08c0*/  @!P0 BRA `(.L_x_7) ;  /* 0x00000000001c8947 */ /* 0x000fea0003800000 */
[----:B-1----:R-:W1:Y:S02]  /*08d0*/  LDC.64 R2, c[0x0][0x5a0] ;  /* 0x00016800ff027b82 */ /* 0x002e640000000a00 */
[----:B-1----:R-:W2:Y:S02]  /*08e0*/  LDG.E.64 R2, desc[UR36][R2.64] ;  /* 0x0000002402027981 */ /* 0x002ea4000c1e1b00 */
[----:B--2---:R-:W-:-:S04]  /*08f0*/  ISETP.NE.U32.AND P0, PT, R2, RZ, PT ;  /* 0x000000ff0200720c */ /* 0x004fc80003f05070 */
[----:B------:R-:W-:-:S13]  /*0900*/  ISETP.NE.AND.EX P0, PT, R3, RZ, PT, P0 ;  /* 0x000000ff0300720c */ /* 0x000fda0003f05300 */
[----:B------:R-:W-:Y:S05]  /*0910*/  @!P0 BRA `(.L_x_7) ;  /* 0x0000000000088947 */ /* 0x000fea0003800000 */
[----:B0-----:R2:W5:Y:S01]  /*0920*/  LD.E R89, desc[UR36][R2.64] ;  /* 0x0000002402597980 */ /* 0x001562000c101900 */
[----:B------:R-:W-:Y:S05]  /*0930*/  BRA `(.L_x_8) ;  /* 0x0000000000247947 */ /* 0x000fea0003800000 */
.L_x_7:
[----:B------:R-:W-:Y:S02]  /*0940*/  ULDC.64 UR4, c[0x0][0x590] ;  /* 0x0001640000047ab9 */ /* 0x000fe40000000a00 */
[----:B------:R-:W-:-:S04]  /*0950*/  ISETP.NE.U32.AND P0, PT, RZ, UR4, PT ;  /* 0x00000004ff007c0c */ /* 0x000fc8000bf05070 */
[----:B------:R-:W-:-:S13]  /*0960*/  ISETP.NE.AND.EX P0, PT, RZ, UR5, PT, P0 ;  /* 0x00000005ff007c0c */ /* 0x000fda000bf05300 */
[----:B------:R-:W-:Y:S05]  /*0970*/  @!P0 BRA `(.L_x_9) ;  /* 0x00000000000c8947 */ /* 0x000fea0003800000 */
[----:B-1----:R-:W0:Y:S02]  /*0980*/  LDC.64 R2, c[0x0][0x590] ;  /* 0x00016400ff027b82 */ /* 0x002e240000000a00 */
[----:B0-----:R0:W5:Y:S01]  /*0990*/  LDG.E R89, desc[UR36][R2.64] ;  /* 0x0000002402597981 */ /* 0x001162000c1e1900 */
[----:B------:R-:W-:Y:S05]  /*09a0*/  BRA `(.L_x_8) ;  /* 0x0000000000087947 */ /* 0x000fea0003800000 */
.L_x_9:
[----:B------:R-:W-:Y:S02]  /*09b0*/  ULDC UR4, c[0x0][0x584] ;  /* 0x0001610000047ab9 */ /* 0x000fe40000000800 */
[----:B0-----:R-:W-:-:S07]  /*09c0*/  IMAD.U32 R89, RZ, RZ, UR4 ;  /* 0x00000004ff597e24 */ /* 0x001fce000f8e00ff */
.L_x_8:
[----:B012---:R-:W0:Y:S01]  /*09d0*/  LDC R2, c[0x0][0x65c] ;  /* 0x00019700ff027b82 */ /* 0x007e220000000800 */
[----:B------:R-:W1:Y:S01]  /*09e0*/  S2R R15, SR_CTAID.Y ;  /* 0x00000000000f7919 */ /* 0x000e620000002600 */
[----:B------:R-:W-:Y:S01]  /*09f0*/  ULDC UR6, c[0x0][0x28c] ;  /* 0x0000a30000067ab9 */ /* 0x000fe20000000800 */
[----:B------:R-:W-:Y:S01]  /*0a00*/  ISETP.NE.AND P0, PT, R7, 0x2, PT ;  /* 0x000000020700780c */ /* 0x000fe20003f05270 */
[----:B------:R-:W-:Y:S01]  /*0a10*/  UIADD3 UR6, UR6, 0x3f, URZ ;  /* 0x0000003f06067890 */ /* 0x000fe2000fffe03f */
[----:B------:R-:W2:Y:S01]  /*0a20*/  S2R R6, SR_CTAID.X ;  /* 0x0000000000067919 */ /* 0x000ea20000002500 */
[----:B------:R-:W-:Y:S01]  /*0a30*/  UMOV UR38, URZ ;  /* 0x0000003f00267c82 */ /* 0x000fe20008000000 */
[----:B------:R-:W-:Y:S01]  /*0a40*/  UMOV UR39, URZ ;  /* 0x0000003f00277c82 */ /* 0x000fe20008000000 */
[----:B------:R-:W-:Y:S01]  /*0a50*/  USHF.R.S32.HI UR7, URZ, 0x1f, UR6 ;  /* 0x0000001f3f077899 */ /* 0x000fe20008011406 */
[----:B------:R-:W-:-:S03]  /*0a60*/  ULDC.64 UR8, c[0x0][0x650] ;  /* 0x0001940000087ab9 */ /* 0x000fc60000000a00 */
[----:B------:R-:W-:-:S04]  /*0a70*/  ULEA.HI UR7, UR7, UR6, URZ, 0x6 ;  /* 0x0000000607077291 */ /* 0x000fc8000f8f303f */
[----:B------:R-:W-:Y:S01]  /*0a80*/  USHF.R.S32.HI UR40, URZ, 0x6, UR7 ;  /* 0x000000063f287899 */ /* 0x000fe20008011407 */
[----:B0-----:R-:W-:-:S13]  /*0a90*/  ISETP.NE.AND P1, PT, R2, 0x1, PT ;  /* 0x000000010200780c */ /* 0x001fda0003f25270 */
[----:B------:R-:W2:Y:S01]  /*0aa0*/  @P1 LDC R17, c[0x0][0x10] ;  /* 0x00000400ff111b82 */ /* 0x000ea20000000800 */
[----:B-1----:R-:W-:Y:S02]  /*0ab0*/  @P1 IMAD.MOV.U32 R8, RZ, RZ, R15 ;  /* 0x000000ffff081224 */ /* 0x002fe400078e000f */
[----:B------:R-:W-:Y:S02]  /*0ac0*/  @P1 IMAD.MOV.U32 R9, RZ, RZ, RZ ;  /* 0x000000ffff091224 */ /* 0x000fe400078e00ff */
[----:B------:R-:W-:-:S03]  /*0ad0*/  @P1 IMAD.MOV.U32 R7, RZ, RZ, RZ ;  /* 0x000000ffff071224 */ /* 0x000fc600078e00ff */
[----:B------:R-:W0:Y:S01]  /*0ae0*/  @!P1 LDC R3, c[0x0][0xc] ;  /* 0x00000300ff039b82 */ /* 0x000e220000000800 */
[----:B------:R-:W-:Y:S01]  /*0af0*/  ULDC UR4, c[0x0][0xc] ;  /* 0x0000030000047ab9 */ /* 0x000fe20000000800 */
[----:B------:R-:W-:Y:S02]  /*0b00*/  ULDC UR5, c[0x0][0x10] ;  /* 0x0000040000057ab9 */ /* 0x000fe40000000800 */
[----:B------:R-:W-:-:S04]  /*0b10*/  UIMAD.WIDE.U32 UR4, UR4, UR5, URZ ;  /* 0x00000005040472a5 */ /* 0x000fc8000f8e003f */
[----:B------:R-:W1:Y:S01]  /*0b20*/  LDC R0, c[0x0][0x14] ;  /* 0x00000500ff007b82 */ /* 0x000e620000000800 */
[----:B--2---:R-:W-:-:S04]  /*0b30*/  @P1 IMAD.WIDE.U32 R16, R6, R17, R8 ;  /* 0x0000001106101225 */ /* 0x004fc800078e0008 */
[----:B------:R-:W-:Y:S02]  /*0b40*/  @P1 IMAD.IADD R17, R17, 0x1, R7 ;  /* 0x0000000111111824 */ /* 0x000fe400078e0207 */
[----:B------:R-:W-:Y:S02]  /*0b50*/  IMAD.MOV.U32 R7, RZ, RZ, RZ ;  /* 0x000000ffff077224 */ /* 0x000fe400078e00ff */
[----:B0-----:R-:W-:-:S04]  /*0b60*/  @!P1 IMAD.WIDE.U32 R8, R3, R15, R6 ;  /* 0x0000000f03089225 */ /* 0x001fc800078e0006 */
[----:B------:R-:W-:Y:S02]  /*0b70*/  @!P1 IMAD.MOV.U32 R16, RZ, RZ, R8 ;  /* 0x000000ffff109224 */ /* 0x000fe400078e0008 */
[----:B-1----:R-:W-:-:S04]  /*0b80*/  IMAD.WIDE.U32 R10, R0, UR4, RZ ;  /* 0x00000004000a7c25 */ /* 0x002fc8000f8e00ff */
[----:B------:R-:W-:Y:S01]  /*0b90*/  IMAD R3, R0, UR5, RZ ;  /* 0x0000000500037c24 */ /* 0x000fe2000f8e02ff */
[----:B------:R0:W-:Y:S01]  /*0ba0*/  STL.64 [R1], R10 ;  /* 0x0000000a01007387 */ /* 0x0001e20000100a00 */
[----:B------:R-:W-:Y:S02]  /*0bb0*/  @!P1 IMAD.MOV.U32 R17, RZ, RZ, R9 ;  /* 0x000000ffff119224 */ /* 0x000fe400078e0009 */
[----:B------:R-:W-:Y:S01]  /*0bc0*/  IMAD.IADD R0, R11, 0x1, R3 ;  /* 0x000000010b007824 */ /* 0x000fe200078e0203 */
[----:B------:R-:W-:Y:S06]  /*0bd0*/  @P0 BRA `(.L_x_10) ;  /* 0x0000000000200947 */ /* 0x000fec0003800000 */
[----:B------:R-:W-:Y:S01]  /*0be0*/  UISETP.GE.U32.AND UP0, UPT, UR40, 0x9, UPT ;  /* 0x000000092800788c */ /* 0x000fe2000bf06070 */
[----:B------:R-:W-:Y:S01]  /*0bf0*/  IADD3 R16, P0, R16, R10, RZ ;  /* 0x0000000a10107210 */ /* 0x000fe20007f1e0ff */
[----:B------:R-:W-:Y:S01]  /*0c00*/  UIMAD.WIDE.U32 UR4, UR40, 0x38e38e39, URZ ;  /* 0x38e38e39280478a5 */ /* 0x000fe2000f8e003f */
[----:B------:R-:W-:-:S03]  /*0c10*/  UMOV UR39, URZ ;  /* 0x0000003f00277c82 */ /* 0x000fc60008000000 */
[----:B------:R-:W-:Y:S01]  /*0c20*/  USHF.R.U32.HI UR4, URZ, 0x1, UR5 ;  /* 0x000000013f047899 */ /* 0x000fe20008011605 */
[----:B------:R-:W-:-:S03]  /*0c30*/  IMAD.X R17, R0, 0x1, R17, P0 ;  /* 0x0000000100117824 */ /* 0x000fc600000e0611 */
[----:B------:R-:W-:Y:S02]  /*0c40*/  UIMAD UR38, UR4, -0x9, UR40 ;  /* 0xfffffff7042678a4 */ /* 0x000fe4000f8e0228 */
[----:B------:R-:W-:-:S12]  /*0c50*/  @UP0 ULOP3.LUT UR39, UR4, 0x1, URZ, 0xc0, !UPT ;  /* 0x0000000104270892 */ /* 0x000fd8000f8ec03f */
.L_x_10:
[----:B------:R-:W-:Y:S01]  /*0c60*/  ISETP.GE.U32.AND P0, PT, R16, UR8, PT ;  /* 0x0000000810007c0c */ /* 0x000fe2000bf06070 */
[----:B------:R-:W-:Y:S01]  /*0c70*/  IMAD.MOV.U32 R22, RZ, RZ, -0x1 ;  /* 0xffffffffff167424 */ /* 0x000fe200078e00ff */
[----:B------:R-:W-:Y:S01]  /*0c80*/  PRMT R3, RZ, 0x7610, R3 ;  /* 0x00007610ff037816 */ /* 0x000fe20000000003 */
[----:B------:R-:W-:Y:S01]  /*0c90*/  IMAD.MOV.U32 R18, RZ, RZ, -0x1 ;  /* 0xffffffffff127424 */ /* 0x000fe200078e00ff */
[----:B------:R-:W-:Y:S01]  /*0ca0*/  ISETP.GE.U32.AND.EX P0, PT, R17, UR9, PT, P0 ;  /* 0x0000000911007c0c */ /* 0x000fe2000bf06100 */
[----:B------:R-:W-:-:S12]  /*0cb0*/  IMAD.MOV.U32 R19, RZ, RZ, -0x1 ;  /* 0xffffffffff137424 */ /* 0x000fd800078e00ff */
[----:B------:R-:W-:Y:S05]  /*0cc0*/  @P0 BRA `(.L_x_11) ;  /* 0x0000000400580947 */ /* 0x000fea0003800000 */
[----:B------:R-:W1:Y:S01]  /*0cd0*/  LDC.64 R20, c[0x0][0x628] ;  /* 0x00018a00ff147b82 */ /* 0x000e620000000a00 */
[----:B------:R-:W-:Y:S02]  /*0ce0*/  IMAD.MOV.U32 R8, RZ, RZ, R16 ;  /* 0x000000ffff087224 */ /* 0x000fe400078e0010 */
[----:B------:R-:W-:-:S05]  /*0cf0*/  IMAD.MOV.U32 R9, RZ, RZ, R17 ;  /* 0x000000ffff097224 */ /* 0x000fca00078e0011 */
[----:B------:R-:W2:Y:S08]  /*0d00*/  LDC R18, c[0x0][0x630] ;  /* 0x00018c00ff127b82 */ /* 0x000eb00000000800 */
[----:B------:R-:W3:Y:S01]  /*0d10*/  LDC.64 R24, c[0x0][0x620] ;  /* 0x00018800ff187b82 */ /* 0x000ee20000000a00 */
[----:B-1----:R-:W-:-:S04]  /*0d20*/  ISETP.NE.U32.AND P0, PT, R20, RZ, PT ;  /* 0x000000ff1400720c */ /* 0x002fc80003f05070 */
[----:B------:R-:W-:-:S13]  /*0d30*/  ISETP.NE.AND.EX P0, PT, R21, RZ, PT, P0 ;  /* 0x000000ff1500720c */ /* 0x000fda0003f05300 */
[----:B--23--:R-:W-:Y:S05]  /*0d40*/  @!P0 BRA `(.L_x_12) ;  /* 0x0000000000288947 */ /* 0x00cfea0003800000 */
[----:B------:R-:W1:Y:S02]  /*0d50*/  LDC R3, c[0x0][0x634] ;  /* 0x00018d00ff037b82 */ /* 0x000e640000000800 */
[----:B-1----:R-:W-:-:S05]  /*0d60*/  IADD3 R3, P0, R16, R3, RZ ;  /* 0x0000000310037210 */ /* 0x002fca0007f1e0ff */
[----:B------:R-:W-:-:S04]  /*0d70*/  IMAD.X R19, RZ, RZ, R17, P0 ;  /* 0x000000ffff137224 */ /* 0x000fc800000e0611 */
[----:B------:R-:W-:-:S04]  /*0d80*/  IMAD.WIDE.U32 R8, R19, R20, RZ ;  /* 0x0000001413087225 */ /* 0x000fc800078e00ff */
[----:B0-----:R-:W-:-:S04]  /*0d90*/  IMAD.WIDE.U32 R10, P0, R3, R21, R8 ;  /* 0x00000015030a7225 */ /* 0x001fc80007800008 */
[----:B------:R-:W-:-:S04]  /*0da0*/  IMAD.WIDE.U32 R8, R3, R20, RZ ;  /* 0x0000001403087225 */ /* 0x000fc800078e00ff */
[----:B------:R-:W-:Y:S01]  /*0db0*/  IMAD.X R13, RZ, RZ, RZ, P0 ;  /* 0x000000ffff0d7224 */ /* 0x000fe200000e06ff */
[----:B------:R-:W-:Y:S01]  /*0dc0*/  IADD3 RZ, P0, R9, R10, RZ ;  /* 0x0000000a09ff7210 */ /* 0x000fe20007f1e0ff */
[----:B------:R-:W-:-:S04]  /*0dd0*/  IMAD.MOV.U32 R12, RZ, RZ, R11 ;  /* 0x000000ffff0c7224 */ /* 0x000fc800078e000b */
[----:B------:R-:W-:-:S08]  /*0de0*/  IMAD.WIDE.U32.X R8, R19, R21, R12, P0 ;  /* 0x0000001513087225 */ /* 0x000fd000000e040c */
.L_x_12:
[-CC-:B------:R-:W-:Y:S01]  /*0df0*/  SHF.R.U64 R30, R8, R18.reuse, R9.reuse ;  /* 0x00000012081e7219 */ /* 0x180fe20000001209 */
[----:B------:R-:W1:Y:S01]  /*0e00*/  LDC R12, c[0x0][0x618] ;  /* 0x00018600ff0c7b82 */ /* 0x000e620000000800 */
[----:B------:R-:W-:Y:S01]  /*0e10*/  SHF.R.U32.HI R7, RZ, R18, R9 ;  /* 0x00000012ff077219 */ /* 0x000fe20000011609 */
[----:B------:R-:W-:Y:S01]  /*0e20*/  ULDC UR4, c[0x0][0x150] ;  /* 0x0000540000047ab9 */ /* 0x000fe20000000800 */
[----:B0-----:R-:W-:Y:S02]  /*0e30*/  IADD3 R11, P0, RZ, -R30, RZ ;  /* 0x8000001eff0b7210 */ /* 0x001fe40007f1e0ff */
[----:B------:R-:W-:-:S03]  /*0e40*/  I2FP.F32.U32 R3, R6 ;  /* 0x0000000600037245 */ /* 0x000fc60000201000 */
[----:B------:R-:W0:Y:S01]  /*0e50*/  LDC.64 R26, c[0x0][0x640] ;  /* 0x00019000ff1a7b82 */ /* 0x000e220000000a00 */
[----:B------:R-:W-:Y:S02]  /*0e60*/  IMAD.X R13, RZ, RZ, ~R7, P0 ;  /* 0x000000ffff0d7224 */ /* 0x000fe400000e0e07 */
[----:B------:R-:W-:Y:S01]  /*0e70*/  FMUL R3, R3, UR4 ;  /* 0x0000000403037c20 */ /* 0x000fe20008400000 */
[----:B------:R-:W-:Y:S01]  /*0e80*/  IMAD.WIDE.U32 R8, R11, R24, R16 ;  /* 0x000000180b087225 */ /* 0x000fe200078e0010 */
[----:B------:R-:W-:-:S03]  /*0e90*/  ULDC UR4, c[0x0][0x154] ;  /* 0x0000550000047ab9 */ /* 0x000fc60000000800 */
[----:B------:R-:W-:Y:S01]  /*0ea0*/  IMAD R10, R13, R24, RZ ;  /* 0x000000180d0a7224 */ /* 0x000fe200078e02ff */
[----:B------:R-:W2:Y:S01]  /*0eb0*/  LDC R7, c[0x0][0x144] ;  /* 0x00005100ff077b82 */ /* 0x000ea20000000800 */
[----:B------:R-:W3:Y:S02]  /*0ec0*/  F2I.U32.TRUNC.NTZ R3, R3 ;  /* 0x0000000300037305 */ /* 0x000ee4000020f000 */
[----:B------:R-:W-:-:S04]  /*0ed0*/  IMAD R11, R11, R25, R10 ;  /* 0x000000190b0b7224 */ /* 0x000fc800078e020a */
[----:B------:R-:W-:Y:S01]  /*0ee0*/  IMAD.IADD R9, R9, 0x1, R11 ;  /* 0x0000000109097824 */ /* 0x000fe200078e020b */
[----:B------:R-:W4:Y:S01]  /*0ef0*/  LDC R18, c[0x0][0x608] ;  /* 0x00018200ff127b82 */ /* 0x000f220000000800 */
[----:B------:R-:W-:-:S03]  /*0f00*/  IMAD.MOV.U32 R11, RZ, RZ, -0x1 ;  /* 0xffffffffff0b7424 */ /* 0x000fc600078e00ff */
[-C--:B-1----:R-:W-:Y:S02]  /*0f10*/  SHF.R.U64 R22, R8, R12.reuse, R9 ;  /* 0x0000000c08167219 */ /* 0x082fe40000001209 */
[----:B------:R-:W-:Y:S02]  /*0f20*/  I2FP.F32.U32 R8, R15 ;  /* 0x0000000f00087245 */ /* 0x000fe40000201000 */
[----:B------:R-:W1:Y:S01]  /*0f30*/  LDC R24, c[0x0][0x658] ;  /* 0x00019600ff187b82 */ /* 0x000e620000000800 */
[----:B0-----:R-:W-:Y:S01]  /*0f40*/  ISETP.NE.U32.AND P0, PT, R26, RZ, PT ;  /* 0x000000ff1a00720c */ /* 0x001fe20003f05070 */
[----:B---3--:R-:W-:Y:S01]  /*0f50*/  IMAD.MOV R10, RZ, RZ, -R3 ;  /* 0x000000ffff0a7224 */ /* 0x008fe200078e0a03 */
[----:B------:R-:W-:Y:S01]  /*0f60*/  SHF.R.U32.HI R9, RZ, R12, R9 ;  /* 0x0000000cff097219 */ /* 0x000fe20000011609 */
[----:B------:R-:W-:Y:S01]  /*0f70*/  FMUL R8, R8, UR4 ;  /* 0x0000000408087c20 */ /* 0x000fe20008400000 */
[----:B------:R-:W-:-:S03]  /*0f80*/  ISETP.NE.AND.EX P0, PT, R27, RZ, PT, P0 ;  /* 0x000000ff1b00720c */ /* 0x000fc60003f05300 */
[----:B------:R-:W0:Y:S01]  /*0f90*/  LDC R20, c[0x0][0x148] ;  /* 0x00005200ff147b82 */ /* 0x000e220000000800 */
[----:B--2---:R-:W-:-:S07]  /*0fa0*/  IMAD R3, R7, R10, R6 ;  /* 0x0000000a07037224 */ /* 0x004fce00078e0206 */
[----:B------:R-:W2:Y:S01]  /*0fb0*/  LDC R21, c[0x0][0x600] ;  /* 0x00018000ff157b82 */ /* 0x000ea20000000800 */
[-CC-:B----4-:R-:W-:Y:S02]  /*0fc0*/  SHF.R.U64 R32, R22, R18.reuse, R9.reuse ;  /* 0x0000001216207219 */ /* 0x190fe40000001209 */
[----:B------:R-:W-:Y:S01]  /*0fd0*/  SHF.R.U32.HI R7, RZ, R18, R9 ;  /* 0x00000012ff077219 */ /* 0x000fe20000011609 */
[----:B------:R-:W-:Y:S01]  /*0fe0*/  IMAD.MOV.U32 R9, RZ, RZ, 0x1 ;  /* 0x00000001ff097424 */ /* 0x000fe200078e00ff */
[----:B------:R3:W4:Y:S03]  /*0ff0*/  F2I.U32.TRUNC.NTZ R18, R8 ;  /* 0x0000000800127305 */ /* 0x000726000020f000 */
[----:B------:R-:W0:Y:S01]  /*1000*/  LDC R25, c[0x0][0x648] ;  /* 0x00019200ff197b82 */ /* 0x000e220000000800 */
[-C--:B-1----:R-:W-:Y:S02]  /*1010*/  SHF.L.U32 R6, R11, R24.reuse, RZ ;  /* 0x000000180b067219 */ /* 0x082fe400000006ff */
[----:B------:R-:W-:-:S02]  /*1020*/  SHF.R.U64 R34, R32, R24, R7 ;  /* 0x0000001820227219 */ /* 0x000fc40000001207 */
[----:B------:R-:W-:Y:S02]  /*1030*/  LOP3.LUT R13, RZ, R6, RZ, 0x33, !PT ;  /* 0x00000006ff0d7212 */ /* 0x000fe400078e33ff */
[-C--:B------:R-:W-:Y:S01]  /*1040*/  SHF.R.U32.HI R7, RZ, R24.reuse, R7 ;  /* 0x00000018ff077219 */ /* 0x080fe20000011607 */
[----:B------:R-:W1:Y:S01]  /*1050*/  LDC R29, c[0x0][0x638] ;  /* 0x00018e00ff1d7b82 */ /* 0x000e620000000800 */
[----:B------:R-:W-:Y:S01]  /*1060*/  SHF.L.U32 R12, R9, R24, RZ ;  /* 0x00000018090c7219 */ /* 0x000fe200000006ff */
[----:B------:R-:W-:-:S06]  /*1070*/  IMAD.MOV.U32 R6, RZ, RZ, R34 ;  /* 0x000000ffff067224 */ /* 0x000fcc00078e0022 */
[----:B------:R-:W0:Y:S01]  /*1080*/  LDC R28, c[0x0][0x610] ;  /* 0x00018400ff1c7b82 */ /* 0x000e220000000800 */
[----:B---34-:R-:W-:Y:S05]  /*1090*/  @!P0 BRA `(.L_x_13) ;  /* 0x0000000000288947 */ /* 0x018fea0003800000 */
[----:B------:R-:W3:Y:S02]  /*10a0*/  LDC R11, c[0x0][0x64c] ;  /* 0x00019300ff0b7b82 */ /* 0x000ee40000000800 */
[----:B---3--:R-:W-:-:S05]  /*10b0*/  IADD3 R11, P0, R34, R11, RZ ;  /* 0x0000000b220b7210 */ /* 0x008fca0007f1e0ff */
[----:B------:R-:W-:-:S04]  /*10c0*/  IMAD.X R19, RZ, RZ, R7, P0 ;  /* 0x000000ffff137224 */ /* 0x000fc800000e0607 */
[----:B------:R-:W-:-:S04]  /*10d0*/  IMAD.WIDE.U32 R6, R19, R26, RZ ;  /* 0x0000001a13067225 */ /* 0x000fc800078e00ff */
[----:B------:R-:W-:-:S04]  /*10e0*/  IMAD.WIDE.U32 R8, P0, R11, R27, R6 ;  /* 0x0000001b0b087225 */ /* 0x000fc80007800006 */
[----:B------:R-:W-:-:S04]  /*10f0*/  IMAD.WIDE.U32 R6, R11, R26, RZ ;  /* 0x0000001a0b067225 */ /* 0x000fc800078e00ff */
[----:B------:R-:W-:Y:S01]  /*1100*/  IMAD.X R11, RZ, RZ, RZ, P0 ;  /* 0x000000ffff0b7224 */ /* 0x000fe200000e06ff */
[----:B------:R-:W-:Y:S01]  /*1110*/  IADD3 RZ, P0, R7, R8, RZ ;  /* 0x0000000807ff7210 */ /* 0x000fe20007f1e0ff */
[----:B------:R-:W-:-:S04]  /*1120*/  IMAD.MOV.U32 R10, RZ, RZ, R9 ;  /* 0x000000ffff0a7224 */ /* 0x000fc800078e0009 */
[----:B------:R-:W-:-:S08]  /*1130*/  IMAD.WIDE.U32.X R6, R19, R27, R10, P0 ;  /* 0x0000001b13067225 */ /* 0x000fd000000e040a */
.L_x_13:
[----:B0-----:R-:W-:Y:S01]  /*1140*/  SHF.R.U64 R6, R6, R25, R7 ;  /* 0x0000001906067219 */ /* 0x001fe20000001207 */
[----:B--2---:R-:W-:Y:S01]  /*1150*/  VIADD R7, R21, 0xffffffff ;  /* 0xffffffff15077836 */ /* 0x004fe20000000000 */
[----:B------:R-:W-:Y:S01]  /*1160*/  LOP3.LUT R13, R32, R13, RZ, 0xc0, !PT ;  /* 0x0000000d200d7212 */ /* 0x000fe200078ec0ff */
[----:B------:R-:W-:Y:S02]  /*1170*/  IMAD.MOV R18, RZ, RZ, -R18 ;  /* 0x000000ffff127224 */ /* 0x000fe400078e0a12 */
[----:B------:R-:W-:Y:S01]  /*1180*/  IMAD.MOV R8, RZ, RZ, -R6 ;  /* 0x000000ffff087224 */ /* 0x000fe200078e0a06 */
[----:B------:R-:W-:Y:S01]  /*1190*/  LOP3.LUT R7, R22, R7, RZ, 0xc0, !PT ;  /* 0x0000000716077212 */ /* 0x000fe200078ec0ff */
[----:B------:R-:W-:Y:S02]  /*11a0*/  IMAD R12, R12, R6, R13 ;  /* 0x000000060c0c7224 */ /* 0x000fe400078e020d */
[----:B------:R-:W-:Y:S02]  /*11b0*/  @P1 IMAD R3, R20, R18, R15 ;  /* 0x0000001214031224 */ /* 0x000fe400078e020f */
[----:B-1----:R-:W-:-:S02]  /*11c0*/  IMAD R6, R8, R29, R34 ;  /* 0x0000001d08067224 */ /* 0x002fc400078e0222 */
[----:B------:R-:W-:Y:S02]  /*11d0*/  IMAD R22, R12, R28, R3 ;  /* 0x0000001c0c167224 */ /* 0x000fe400078e0203 */
[----:B------:R-:W-:Y:S02]  /*11e0*/  IMAD R7, R6, R21, R7 ;  /* 0x0000001506077224 */ /* 0x000fe400078e0207 */
[----:B------:R-:W-:Y:S02]  /*11f0*/  IMAD.MOV.U32 R3, RZ, RZ, 0x1 ;  /* 0x00000001ff037424 */ /* 0x000fe400078e00ff */
[----:B------:R-:W-:Y:S01]  /*1200*/  IMAD.MOV.U32 R19, RZ, RZ, R30 ;  /* 0x000000ffff137224 */ /* 0x000fe200078e001e */
[----:B------:R-:W-:Y:S02]  /*1210*/  SEL R18, R7, R22, !P1 ;  /* 0x0000001607127207 */ /* 0x000fe40004800000 */
[----:B------:R-:W-:-:S07]  /*1220*/  SEL R22, R22, R7, !P1 ;  /* 0x0000000716167207 */ /* 0x000fce0004800000 */
.L_x_11:
[----:B------:R-:W-:Y:S05]  /*1230*/  @!P2 BRA `(.L_x_14) ;  /* 0x000000540070a947 */ /* 0x000fea0003800000 */
[----:B------:R-:W-:-:S13]  /*1240*/  ISETP.GT.U32.AND P0, PT, R31, 0x1, PT ;  /* 0x000000011f00780c */ /* 0x000fda0003f04070 */
[----:B------:R-:W-:Y:S05]  /*1250*/  @P0 EXIT ;  /* 0x000000000000094d */ /* 0x000fea0003800000 */
.L_x_15:
[----:B------:R-:W-:-:S08]  /*1260*/  NOP ;  /* 0x0000000000007918 */ /* 0x000fd00000000000 */
[----:B------:R-:W1:Y:S02]  /*1270*/  USETMAXREG.TRY_ALLOC.CTAPOOL UP0, 0xe8 ;  /* 0x000000e8000079c8 */ /* 0x000e640008000600 */
[----:B-1----:R-:W-:-:S13]  /*1280*/  PLOP3.LUT P0, PT, PT, PT, UP0, 0x80, 0x0 ;  /* 0x000000000000781c */ /* 0x002fda0003f0f008 */
[----:B------:R-:W-:Y:S05]  /*1290*/  @!P0 BRA `(.L_x_15) ;  /* 0xfffffffc00f08947 */ /* 0x000fea000383ffff */
[----:B------:R-:W-:-:S13]  /*12a0*/  LOP3.LUT P0, RZ, R3, 0xff, RZ, 0xc0, !PT ;  /* 0x000000ff03ff7812 */ /* 0x000fda000780c0ff */
[----:B------:R-:W-:Y:S05]  /*12b0*/  @!P0 EXIT ;  /* 0x000000000000894d */ /* 0x000fea0003800000 */
[----:B------:R-:W2:Y:S01]  /*12c0*/  LDL.64 R8, [R1] ;  /* 0x0000000001087983 */ /* 0x000ea20000100a00 */
[----:B------:R-:W-:Y:S01]  /*12d0*/  SHF.R.S32.HI R4, RZ, 0x1f, R5 ;  /* 0x0000001fff047819 */ /* 0x000fe20000011405 */
[----:B------:R-:W1:Y:S01]  /*12e0*/  S2UR UR4, SR_CgaCtaId ;  /* 0x00000000000479c3 */ /* 0x000e620000008800 */
[----:B------:R-:W-:Y:S01]  /*12f0*/  UISETP.LT.AND UP0, UPT, UR40, 0x1, UPT ;  /* 0x000000012800788c */ /* 0x000fe2000bf01270 */
[----:B------:R-:W-:Y:S01]  /*1300*/  LOP3.LUT R102, R23, 0x1, RZ, 0xfc, !PT ;  /* 0x0000000117667812 */ /* 0x000fe200078efcff */
[----:B------:R-:W-:Y:S01]  /*1310*/  UIADD3 UR5, UR43, -0x1, URZ ;  /* 0xffffffff2b057890 */ /* 0x000fe2000fffe03f */
[CC--:B------:R-:W-:Y:S01]  /*1320*/  LEA.HI R3, R4.reuse, R5.reuse, RZ, 0x2 ;  /* 0x0000000504037211 */ /* 0x0c0fe200078f10ff */
[----:B------:R-:W-:Y:S01]  /*1330*/  USEL UR42, UR40, 0x1, UP0 ;  /* 0x00000001282a7887 */ /* 0x000fe20008000000 */
[----:B------:R-:W-:Y:S01]  /*1340*/  LEA.HI R4, R4, R5, RZ, 0x5 ;  /* 0x0000000504047211 */ /* 0x000fe200078f28ff */
[----:B------:R-:W-:Y:S01]  /*1350*/  UMOV UR41, 0x400 ;  /* 0x0000040000297882 */ /* 0x000fe20000000000 */
[--C-:B------:R-:W-:Y:S01]  /*1360*/  SHF.R.S32.HI R90, RZ, 0x2, R3.reuse ;  /* 0x00000002ff5a7819 */ /* 0x100fe20000011403 */
[----:B------:R-:W3:Y:S01]  /*1370*/  LDC R96, c[0x0][0x658] ;  /* 0x00019600ff607b82 */ /* 0x000ee20000000800 */
[----:B------:R-:W-:Y:S01]  /*1380*/  SHF.R.S32.HI R7, RZ, 0x1f, R3 ;  /* 0x0000001fff077819 */ /* 0x000fe20000011403 */
[----:B------:R-:W-:Y:S01]  /*1390*/  UISETP.NE.AND UP0, UPT, UR5, URZ, UPT ;  /* 0x0000003f0500728c */ /* 0x000fe2000bf05270 */
[----:B------:R-:W-:Y:S01]  /*13a0*/  LOP3.LUT R6, R3, 0xfffffffc, RZ, 0xc0, !PT ;  /* 0xfffffffc03067812 */ /* 0x000fe200078ec0ff */
[----:B------:R-:W-:Y:S01]  /*13b0*/  ULDC UR6, c[0x0][0x284] ;  /* 0x0000a10000067ab9 */ /* 0x000fe20000000800 */
[----:B------:R-:W-:Y:S01]  /*13c0*/  LEA.HI R7, R7, R90, RZ, 0x3 ;  /* 0x0000005a07077211 */ /* 0x000fe200078f18ff */
[----:B------:R-:W-:Y:S01]  /*13d0*/  USHF.L.U32 UR45, UR40, 0x1, URZ ;  /* 0x00000001282d7899 */ /* 0x000fe2000800063f */
[----:B------:R-:W-:Y:S01]  /*13e0*/  SHF.R.S32.HI R3, RZ, 0x5, R4 ;  /* 0x00000005ff037819 */ /* 0x000fe20000011404 */
[----:B------:R-:W4:Y:S01]  /*13f0*/  LDC.64 R94, c[0x0][0x5c8] ;  /* 0x00017200ff5e7b82 */ /* 0x000f220000000a00 */
[----:B------:R-:W-:Y:S01]  /*1400*/  LOP3.LUT R7, R7, 0xfffffff8, RZ, 0xc0, !PT ;  /* 0xfffffff807077812 */ /* 0x000fe200078ec0ff */
[----:B------:R-:W-:Y:S01]  /*1410*/  IMAD.IADD R6, R5, 0x1, -R6 ;  /* 0x0000000105067824 */ /* 0x000fe200078e0a06 */
[----:B------:R-:W-:Y:S01]  /*1420*/  UIADD3 UR42, -UR42, UR40, URZ ;  /* 0x000000282a2a7290 */ /* 0x000fe2000fffe13f */
[----:B------:R-:W-:-:S02]  /*1430*/  IMAD.MOV.U32 R5, RZ, RZ, 0x1 ;  /* 0x00000001ff057424 */ /* 0x000fc400078e00ff */
[----:B------:R-:W-:Y:S01]  /*1440*/  IMAD.IADD R90, R90, 0x1, -R7 ;  /* 0x000000015a5a7824 */ /* 0x000fe200078e0a07 */
[----:B-1----:R-:W-:Y:S01]  /*1450*/  ULEA UR41, UR4, UR41, 0x18 ;  /* 0x0000002904297291 */ /* 0x002fe2000f8ec03f */
[----:B------:R-:W1:Y:S01]  /*1460*/  LDC R97, c[0x0][0x288] ;  /* 0x0000a200ff617b82 */ /* 0x000e620000000800 */
[----:B------:R-:W-:Y:S01]  /*1470*/  USHF.L.U32 UR4, UR5, 0x3, URZ ;  /* 0x0000000305047899 */ /* 0x000fe2000800063f */
[--C-:B------:R-:W-:Y:S01]  /*1480*/  IMAD R101, R3, -0x10, -R90.reuse ;  /* 0xfffffff003657824 */ /* 0x100fe200078e0a5a */
[--C-:B------:R-:W-:Y:S01]  /*1490*/  SHF.R.S32.HI R91, RZ, 0x1f, R90.reuse ;  /* 0x0000001fff5b7819 */ /* 0x100fe2000001145a */
[----:B------:R-:W-:Y:S01]  /*14a0*/  USEL UR5, URZ, 0x1, UP0 ;  /* 0x000000013f057887 */ /* 0x000fe20008000000 */
[----:B------:R-:W-:Y:S01]  /*14b0*/  IMAD.SHL.U32 R92, R6, 0x2, RZ ;  /* 0x00000002065c7824 */ /* 0x000fe200078e00ff */
[----:B------:R-:W-:Y:S01]  /*14c0*/  UIADD3 UR46, UR41, 0xa0, URZ ;  /* 0x000000a0292e7890 */ /* 0x000fe2000fffe03f */
[----:B------:R-:W-:Y:S01]  /*14d0*/  VIADD R101, R101, UR6 ;  /* 0x0000000665657c36 */ /* 0x000fe20008000000 */
[----:B------:R-:W0:Y:S01]  /*14e0*/  LDC R99, c[0x0][0x600] ;  /* 0x00018000ff637b82 */ /* 0x000e220000000800 */
[----:B------:R-:W-:Y:S01]  /*14f0*/  IMAD.WIDE R90, R3, 0x10, R90 ;  /* 0x00000010035a7825 */ /* 0x000fe200078e025a */
[----:B------:R-:W-:Y:S01]  /*1500*/  ULOP3.LUT UR4, UR4, 0x8, URZ, 0xc0, !UPT ;  /* 0x0000000804047892 */ /* 0x000fe2000f8ec03f */
[----:B------:R-:W-:Y:S01]  /*1510*/  SHF.R.S32.HI R93, RZ, 0x1f, R92 ;  /* 0x0000001fff5d7819 */ /* 0x000fe2000001145c */
[----:B------:R-:W-:Y:S01]  /*1520*/  ULEA UR43, UR43, UR46, 0x3 ;  /* 0x0000002e2b2b7291 */ /* 0x000fe2000f8e183f */
[----:B------:R-:W-:Y:S01]  /*1530*/  IMAD.MOV.U32 R3, RZ, RZ, -0x1 ;  /* 0xffffffffff037424 */ /* 0x000fe200078e00ff */
[----:B------:R-:W-:Y:S01]  /*1540*/  ULOP3.LUT UR47, UR4, 0x8, URZ, 0x3c, !UPT ;  /* 0x00000008042f7892 */ /* 0x000fe2000f8e3c3f */
[----:B------:R-:W-:Y:S01]  /*1550*/  IMAD.U32 R103, RZ, RZ, UR5 ;  /* 0x00000005ff677e24 */ /* 0x000fe2000f8e00ff */
[C---:B----4-:R-:W-:Y:S01]  /*1560*/  SHF.L.U64.HI R95, R94.reuse, 0x3, R95 ;  /* 0x000000035e5f7819 */ /* 0x050fe2000001025f */
[----:B------:R-:W-:Y:S01]  /*1570*/  IMAD.SHL.U32 R94, R94, 0x8, RZ ;  /* 0x000000085e5e7824 */ /* 0x000fe200078e00ff */
[-C--:B---3--:R-:W-:Y:S01]  /*1580*/  SHF.L.U32 R3, R3, R96.reuse, RZ ;  /* 0x0000006003037219 */ /* 0x088fe200000006ff */
[----:B------:R-:W-:Y:S01]  /*1590*/  ULOP3.LUT UR44, UR4, 0x18, URZ, 0x3c, !UPT ;  /* 0x00000018042c7892 */ /* 0x000fe2000f8e3c3f */
[----:B------:R-:W-:-:S02]  /*15a0*/  SHF.L.U32 R96, R5, R96, RZ ;  /* 0x0000006005607219 */ /* 0x000fc400000006ff */
[----:B------:R-:W-:Y:S01]  /*15b0*/  LOP3.LUT R100, RZ, R3, RZ, 0x33, !PT ;  /* 0x00000003ff647212 */ /* 0x000fe200078e33ff */
[----:B-1----:R-:W-:Y:S02]  /*15c0*/  IMAD R97, R6, -0x2, R97 ;  /* 0xfffffffe06617824 */ /* 0x002fe400078e0261 */
[----:B0-----:R-:W-:Y:S01]  /*15d0*/  VIADD R99, R99, 0xffffffff ;  /* 0xffffffff63637836 */ /* 0x001fe20000000000 */
[----:B--2---:R-:W-:-:S07]  /*15e0*/  SHF.L.U64.HI R98, R8, 0x1, R0 ;  /* 0x0000000108627819 */ /* 0x004fce0000010200 */
.L_x_163:
[----:B------:R-:W-:-:S04]  /*15f0*/  SHF.L.U32 R0, R103, 0x1f, RZ ;  /* 0x0000001f67007819 */ /* 0x000fc800000006ff */
[----:B------:R-:W0:Y:S02]  /*1600*/  SYNCS.PHASECHK.TRANS64.TRYWAIT P0, [UR43+-0x8], R0 ;  /* 0xfffff800ff0075a7 */ /* 0x000e24000800016b */
[----:B01-34-:R-:W-:Y:S05]  /*1610*/  @!P0 BRA `(.L_x_16) ;  /* 0x0000006400148947 */ /* 0x01bfea0003800000 */
.L_x_190:
[----:B------:R-:W-:Y:S02]  /*1620*/  ULDC UR4, c[0x0][0x28c] ;  /* 0x0000a30000047ab9 */ /* 0x000fe40000000800 */
[----:B------:R-:W-:-:S13]  /*1630*/  ISETP.LT.AND P0, PT, RZ, UR4, PT ;  /* 0x00000004ff007c0c */ /* 0x000fda000bf01270 */
[----:B------:R-:W-:Y:S05]  /*1640*/  @P0 BRA `(.L_x_17) ;  /* 0x0000000000400947 */ /* 0x000fea0003800000 */
[----:B0-----:R-:W-:Y:S01]  /*1650*/  MOV R0, 0x0 ;  /* 0x0000000000007802 */ /* 0x001fe20000000f00 */
[----:B------:R-:W-:Y:S01]  /*1660*/  ULDC.64 UR4, c[0x4][0x68] ;  /* 0x01001a0000047ab9 */ /* 0x000fe20000000a00 */
[----:B------:R-:W-:Y:S01]  /*1670*/  ULDC.64 UR6, c[0x4][0x8] ;  /* 0x0100020000067ab9 */ /* 0x000fe20000000a00 */
[----:B------:R-:W-:Y:S01]  /*1680*/  IMAD.U32 R4, RZ, RZ, UR4 ;  /* 0x00000004ff047e24 */ /* 0x000fe2000f8e00ff */
[----:B------:R0:W1:Y:S01]  /*1690*/  LDC.64 R14, c[0x4][R0] ;  /* 0x01000000000e7b82 */ /* 0x0000620000000a00 */
[----:B------:R-:W-:Y:S01]  /*16a0*/  IMAD.U32 R5, RZ, RZ, UR5 ;  /* 0x00000005ff057e24 */ /* 0x000fe2000f8e00ff */
[----:B------:R-:W-:Y:S01]  /*16b0*/  ULDC.64 UR4, c[0x4][0x70] ;  /* 0x01001c0000047ab9 */ /* 0x000fe20000000a00 */
[----:B------:R-:W-:Y:S02]  /*16c0*/  IMAD.U32 R10, RZ, RZ, UR6 ;  /* 0x00000006ff0a7e24 */ /* 0x000fe4000f8e00ff */
[----:B------:R-:W-:Y:S02]  /*16d0*/  IMAD.U32 R6, RZ, RZ, UR4 ;  /* 0x00000004ff067e24 */ /* 0x000fe4000f8e00ff */
[----:B------:R-:W-:-:S02]  /*16e0*/  IMAD.U32 R7, RZ, RZ, UR5 ;  /* 0x00000005ff077e24 */ /* 0x000fc4000f8e00ff */
[----:B------:R-:W-:Y:S02]  /*16f0*/  IMAD.U32 R11, RZ, RZ, UR7 ;  /* 0x00000007ff0b7e24 */ /* 0x000fe4000f8e00ff */
[----:B------:R-:W-:Y:S02]  /*1700*/  IMAD.MOV.U32 R8, RZ, RZ, 0x1e1 ;  /* 0x000001e1ff087424 */ /* 0x000fe400078e00ff */
[----:B------:R-:W-:Y:S02]  /*1710*/  IMAD.MOV.U32 R12, RZ, RZ, 0x1 ;  /* 0x00000001ff0c7424 */ /* 0x000fe400078e00ff */
[----:B0-----:R-:W-:-:S07]  /*1720*/  IMAD.MOV.U32 R13, RZ, RZ, RZ ;  /* 0x000000ffff0d7224 */ /* 0x001fce00078e00ff */
[----:B------:R-:W-:-:S07]  /*1730*/  LEPC R20, `(.L_x_17) ;  /* 0x000000001014794e */ /* 0x000fce0000000000 */
[----:B-1---5:R-:W-:Y:S05]  /*1740*/  CALL.ABS.NOINC R14 ;  /* 0x000000000e007343 */ /* 0x022fea0003c00000 */
.L_x_17:
[----:B------:R-:W-:-:S13]  /*1750*/  ISETP.NE.AND P0, PT, R102, 0x3, PT ;  /* 0x000000036600780c */ /* 0x000fda0003f05270 */
[----:B------:R-:W-:Y:S05]  /*1760*/  @!P0 BRA `(.L_x_18) ;  /* 0x0000000000048947 */ /* 0x000fea0003800000 */
[----:B------:R-:W-:Y:S01]  /*1770*/  BPT.TRAP 0x1 ;  /* 0x000000040000795c */ /* 0x000fe20000300000 */
.L_x_18:
[----:B0-----:R-:W-:Y:S02]  /*1780*/  IMAD.U32 R3, RZ, RZ, UR38 ;  /* 0x00000026ff037e24 */ /* 0x001fe4000f8e00ff */
[----:B------:R-:W-:-:S03]  /*1790*/  IMAD.U32 R0, RZ, RZ, UR39 ;  /* 0x00000027ff007e24 */ /* 0x000fc6000f8e00ff */
[----:B------:R-:W-:Y:S02]  /*17a0*/  LEA R3, R3, UR41, 0x3 ;  /* 0x0000002903037c11 */ /* 0x000fe4000f8e18ff */
[----:B------:R-:W-:-:S04]  /*17b0*/  SHF.L.U32 R0, R0, 0x1f, RZ ;  /* 0x0000001f00007819 */ /* 0x000fc800000006ff */
[----:B------:R0:W1:Y:S01]  /*17c0*/  SYNCS.PHASECHK.TRANS64.TRYWAIT P1, [R3+URZ], R0 ;  /* 0x00000000030075a7 */ /* 0x000062000802017f */
[----:B------:R-:W-:Y:S05]  /*17d0*/  @!P0 BRA `(.L_x_19) ;  /* 0x0000000000048947 */ /* 0x000fea0003800000 */
[----:B------:R-:W-:Y:S01]  /*17e0*/  BPT.TRAP 0x1 ;  /* 0x000000040000795c */ /* 0x000fe20000300000 */
.L_x_19:
[----:B------:R-:W-:-:S05]  /*17f0*/  IMAD.U32 R4, RZ, RZ, UR42 ;  /* 0x0000002aff047e24 */ /* 0x000fca000f8e00ff */
[----:B------:R-:W-:Y:S01]  /*1800*/  ISETP.GE.AND P2, PT, R4, 0x1, PT ;  /* 0x000000010400780c */ /* 0x000fe20003f46270 */
[----:B-1----:R-:W-:-:S12]  /*1810*/  @P1 BRA `(.L_x_20) ;  /* 0x0000000000081947 */ /* 0x002fd80003800000 */
[----:B------:R-:W1:Y:S02]  /*1820*/  SYNCS.PHASECHK.TRANS64.TRYWAIT P1, [R3+URZ], R0 ;  /* 0x00000000030075a7 */ /* 0x000e64000802017f */
[----:B-1----:R-:W-:Y:S05]  /*1830*/  @!P1 BRA `(.L_x_21) ;  /* 0x0000006000a49947 */ /* 0x002fea0003800000 */
.L_x_20:
[----:B------:R-:W-:Y:S05]  /*1840*/  WARPSYNC.ALL ;  /* 0x0000000000007948 */ /* 0x000fea0003800000 */
[----:B------:R-:W-:Y:S01]  /*1850*/  UIADD3 UR4, UR41, 0x180, URZ ;  /* 0x0000018029047890 */ /* 0x000fe2000fffe03f */
[----:B------:R-:W-:Y:S01]  /*1860*/  WARPGROUP.ARRIVE ;  /* 0x00000000000079c5 */ /* 0x000fe20000000000 */
[----:B------:R-:W-:Y:S02]  /*1870*/  UIADD3 UR5, UR41, 0x12180, URZ ;  /* 0x0001218029057890 */ /* 0x000fe4000fffe03f */
[----:B------:R-:W-:Y:S02]  /*1880*/  USHF.R.U32.HI UR4, URZ, 0x4, UR4 ;  /* 0x000000043f047899 */ /* 0x000fe40008011604 */
[----:B------:R-:W-:-:S02]  /*1890*/  USHF.R.U32.HI UR5, URZ, 0x4, UR5 ;  /* 0x000000043f057899 */ /* 0x000fc40008011605 */
[----:B------:R-:W-:Y:S02]  /*18a0*/  ULOP3.LUT UR4, UR4, 0x3fff, URZ, 0xc0, !UPT ;  /* 0x00003fff04047892 */ /* 0x000fe4000f8ec03f */
[----:B------:R-:W-:Y:S02]  /*18b0*/  ULOP3.LUT UR5, UR5, 0x3fff, URZ, 0xc0, !UPT ;  /* 0x00003fff05057892 */ /* 0x000fe4000f8ec03f */
[----:B------:R-:W-:Y:S02]  /*18c0*/  ULOP3.LUT UR8, UR4, 0x10000, URZ, 0xfc, !UPT ;  /* 0x0001000004087892 */ /* 0x000fe4000f8efc3f */
[----:B------:R-:W-:Y:S02]  /*18d0*/  ULOP3.LUT UR9, UR5, 0x10000, URZ, 0xfc, !UPT ;  /* 0x0001000005097892 */ /* 0x000fe4000f8efc3f */
[----:B------:R-:W-:Y:S02]  /*18e0*/  ULEA UR10, UR38, UR8, 0x9 ;  /* 0x00000008260a7291 */ /* 0x000fe4000f8e483f */
[----:B------:R-:W-:Y:S01]  /*18f0*/  ULEA UR11, UR38, UR9, 0xa ;  /* 0x00000009260b7291 */ /* 0x000fe2000f8e503f */
[----:B------:R-:W-:Y:S01]  /*1900*/  UMOV UR5, 0x40000040 ;  /* 0x4000004000057882 */ /* 0x000fe20000000000 */
[----:B------:R-:W-:-:S03]  /*1910*/  UMOV UR7, 0x40000040 ;  /* 0x4000004000077882 */ /* 0x000fc60000000000 */
[----:B------:R-:W-:Y:S02]  /*1920*/  UMOV UR4, UR10 ;  /* 0x0000000a00047c82 */ /* 0x000fe40008000000 */
[----:B------:R-:W-:Y:S02]  /*1930*/  UMOV UR6, UR11 ;  /* 0x0000000b00067c82 */ /* 0x000fe40008000000 */
[----:B------:R-:W-:Y:S01]  /*1940*/  HGMMA.64x128x16.F32.BF16 R24, gdesc[UR4], RZ, !UPT, gsb0 ;  /* 0x01e00000041879f0 */ /* 0x000fe2000c0018ff */
[----:B------:R-:W-:Y:S02]  /*1950*/  UIADD3 UR4, UR10, 0x2, URZ ;  /* 0x000000020a047890 */ /* 0x000fe4000fffe03f */
[----:B------:R-:W-:Y:S01]  /*1960*/  UIADD3 UR6, UR11, 0x2, URZ ;  /* 0x000000020b067890 */ /* 0x000fe2000fffe03f */
[----:B------:R-:W-:Y:S01]  /*1970*/  UMOV UR5, 0x40000040 ;  /* 0x4000004000057882 */ /* 0x000fe20000000000 */
[----:B------:R-:W-:Y:S01]  /*1980*/  UMOV UR7, 0x40000040 ;  /* 0x4000004000077882 */ /* 0x000fe20000000000 */
[----:B------:R-:W-:-:S02]  /*1990*/  WARPGROUP.DEPBAR.LE gsb0, 0x0 ;  /* 0x00008000000079c5 */ /* 0x000fc40000010000 */
[----:B------:R-:W-:-:S06]  /*19a0*/  WARPGROUP.ARRIVE ;  /* 0x00000000000079c5 */ /* 0x000fcc0000000000 */
[----:B------:R-:W-:Y:S01]  /*19b0*/  HGMMA.64x128x16.F32.BF16 R24, gdesc[UR4], R24, gsb0 ;  /* 0x01e00000041879f0 */ /* 0x000fe20008001818 */
[----:B------:R-:W-:Y:S02]  /*19c0*/  UIADD3 UR4, UR10, 0x4, URZ ;  /* 0x000000040a047890 */ /* 0x000fe4000fffe03f */
[----:B------:R-:W-:Y:S01]  /*19d0*/  UIADD3 UR6, UR11, 0x4, URZ ;  /* 0x000000040b067890 */ /* 0x000fe2000fffe03f */
[----:B------:R-:W-:Y:S01]  /*19e0*/  UMOV UR5, 0x40000040 ;  /* 0x4000004000057882 */ /* 0x000fe20000000000 */
[----:B------:R-:W-:Y:S01]  /*19f0*/  UMOV UR7, 0x40000040 ;  /* 0x4000004000077882 */ /* 0x000fe20000000000 */
[----:B------:R-:W-:Y:S02]  /*1a00*/  WARPGROUP.DEPBAR.LE gsb0, 0x0 ;  /* 0x00008000000079c5 */ /* 0x000fe40000010000 */
        /* <DEDUP_REMOVED lines=8> */
[----:B------:R-:W-:Y:S03]  /*1a90*/  HGMMA.64x128x16.F32.BF16 R24, gdesc[UR4], R24, gsb0 ;  /* 0x01e00000041879f0 */ /* 0x000fe60008001818 */
[----:B------:R-:W-:Y:S02]  /*1aa0*/  WARPGROUP.DEPBAR.LE gsb0, 0x0 ;  /* 0x00008000000079c5 */ /* 0x000fe40000010000 */
[----:B------:R-:W-:Y:S05]  /*1ab0*/  @!P2 BRA `(.L_x_22) ;  /* 0x000000040010a947 */ /* 0x000fea0003800000 */
[----:B------:R-:W-:Y:S01]  /*1ac0*/  UIADD3 UR4, UR38, 0x1, URZ ;  /* 0x0000000126047890 */ /* 0x000fe2000fffe03f */
[----:B01----:R-:W-:Y:S01]  /*1ad0*/  IMAD.U32 R0, RZ, RZ, UR42 ;  /* 0x0000002aff007e24 */ /* 0x003fe2000f8e00ff */
[----:B------:R-:W-:Y:S02]  /*1ae0*/  UMOV UR11, UR38 ;  /* 0x00000026000b7c82 */ /* 0x000fe40008000000 */
[----:B------:R-:W-:-:S04]  /*1af0*/  UISETP.NE.AND UP0, UPT, UR4, 0x9, UPT ;  /* 0x000000090400788c */ /* 0x000fc8000bf05270 */
[----:B------:R-:W-:Y:S02]  /*1b00*/  USEL UR5, URZ, 0x1, UP0 ;  /* 0x000000013f057887 */ /* 0x000fe40008000000 */
[----:B------:R-:W-:Y:S02]  /*1b10*/  USEL UR10, UR4, URZ, UP0 ;  /* 0x0000003f040a7287 */ /* 0x000fe40008000000 */
[----:B------:R-:W-:-:S06]  /*1b20*/  ULOP3.LUT UR5, UR39, UR5, URZ, 0x3c, !UPT ;  /* 0x0000000527057292 */ /* 0x000fcc000f8e3c3f */
[----:B------:R-:W-:-:S07]  /*1b30*/  IMAD.U32 R5, RZ, RZ, UR5 ;  /* 0x00000005ff057e24 */ /* 0x000fce000f8e00ff */
.L_x_29:
[----:B01----:R-:W-:Y:S05]  /*1b40*/  @!P0 BRA `(.L_x_23) ;  /* 0x0000000000048947 */ /* 0x003fea0003800000 */
[----:B------:R-:W-:Y:S01]  /*1b50*/  BPT.TRAP 0x1 ;  /* 0x000000040000795c */ /* 0x000fe20000300000 */
.L_x_23:
[----:B------:R-:W-:Y:S01]  /*1b60*/  ULEA UR4, UR10, UR41, 0x3 ;  /* 0x000000290a047291 */ /* 0x000fe2000f8e183f */
[----:B------:R-:W-:-:S08]  /*1b70*/  SHF.L.U32 R3, R5, 0x1f, RZ ;  /* 0x0000001f05037819 */ /* 0x000fd000000006ff */
[----:B------:R0:W1:Y:S01]  /*1b80*/  SYNCS.PHASECHK.TRANS64.TRYWAIT P1, [UR4], R3 ;  /* 0x00000003ff0075a7 */ /* 0x0000620008020144 */
[----:B------:R-:W-:Y:S05]  /*1b90*/  @!P0 BRA `(.L_x_24) ;  /* 0x0000000000048947 */ /* 0x000fea0003800000 */
[----:B------:R-:W-:Y:S01]  /*1ba0*/  BPT.TRAP 0x1 ;  /* 0x000000040000795c */ /* 0x000fe20000300000 */
.L_x_24:
[----:B-1----:R-:W-:Y:S05]  /*1bb0*/  @P1 BRA `(.L_x_25) ;  /* 0x0000000000081947 */ /* 0x002fea0003800000 */
[----:B------:R-:W1:Y:S02]  /*1bc0*/  SYNCS.PHASECHK.TRANS64.TRYWAIT P1, [UR4], R3 ;  /* 0x00000003ff0075a7 */ /* 0x000e640008020144 */
[----:B-1----:R-:W-:Y:S05]  /*1bd0*/  @!P1 BRA `(.L_x_26) ;  /* 0x0000005c00d09947 */ /* 0x002fea0003800000 */
.L_x_25:
[----:B------:R-:W-:Y:S01]  /*1be0*/  ULEA UR12, UR10, UR8, 0x9 ;  /* 0x000000080a0c7291 */ /* 0x000fe2000f8e483f */
[----:B------:R-:W-:Y:S01]  /*1bf0*/  WARPGROUP.ARRIVE ;  /* 0x00000000000079c5 */ /* 0x000fe20000000000 */
[----:B------:R-:W-:Y:S01]  /*1c00*/  ULEA UR13, UR10, UR9, 0xa ;  /* 0x000000090a0d7291 */ /* 0x000fe2000f8e503f */
[----:B------:R-:W-:Y:S01]  /*1c10*/  UMOV UR5, 0x40000040 ;  /* 0x4000004000057882 */ /* 0x000fe20000000000 */
[----:B------:R-:W-:-:S03]  /*1c20*/  UMOV UR7, 0x40000040 ;  /* 0x4000004000077882 */ /* 0x000fc60000000000 */
[----:B------:R-:W-:Y:S02]  /*1c30*/  UMOV UR4, UR12 ;  /* 0x0000000c00047c82 */ /* 0x000fe40008000000 */
[----:B------:R-:W-:Y:S02]  /*1c40*/  UMOV UR6, UR13 ;  /* 0x0000000d00067c82 */ /* 0x000fe40008000000 */
[----:B------:R-:W-:Y:S01]  /*1c50*/  HGMMA.64x128x16.F32.BF16 R24, gdesc[UR4], R24, gsb0 ;  /* 0x01e00000041879f0 */ /* 0x000fe20008001818 */
        /* <DEDUP_REMOVED lines=23> */
[----:B------:R-:W-:Y:S01]  /*1dd0*/  BPT.TRAP 0x1 ;  /* 0x000000040000795c */ /* 0x000fe20000300000 */
.L_x_27:
[----:B------:R-:W-:Y:S01]  /*1de0*/  ULEA UR4, UR11, UR41, 0x3 ;  /* 0x000000290b047291 */ /* 0x000fe2000f8e183f */
[----:B------:R-:W-:-:S03]  /*1df0*/  ISETP.GT.U32.AND P1, PT, R23, 0x1, PT ;  /* 0x000000011700780c */ /* 0x000fc60003f24070 */
[----:B------:R-:W-:-:S04]  /*1e00*/  UIADD3 UR4, UR4, 0x48, URZ ;  /* 0x0000004804047890 */ /* 0x000fc8000fffe03f */
[----:B------:R-:W-:-:S09]  /*1e10*/  UPRMT UR4, URZ, 0x654, UR4 ;  /* 0x000006543f047896 */ /* 0x000fd20008000004 */
[----:B------:R-:W-:Y:S01]  /*1e20*/  SYNCS.ARRIVE.TRANS64.RED.A1T0 RZ, [UR4], RZ ;  /* 0x000000ffffff79a7 */ /* 0x000fe20008100404 */
[----:B------:R-:W-:Y:S05]  /*1e30*/  @P1 BRA `(.L_x_28) ;  /* 0x0000000000041947 */ /* 0x000fea0003800000 */
[----:B------:R-:W-:Y:S01]  /*1e40*/  BPT.TRAP 0x1 ;  /* 0x000000040000795c */ /* 0x000fe20000300000 */
.L_x_28:
[----:B------:R-:W-:Y:S01]  /*1e50*/  UIADD3 UR10, UR10, 0x1, URZ ;  /* 0x000000010a0a7890 */ /* 0x000fe2000fffe03f */
[C---:B------:R-:W-:Y:S01]  /*1e60*/  ISETP.GT.AND P1, PT, R0.reuse, 0x1, PT ;  /* 0x000000010000780c */ /* 0x040fe20003f24270 */
[----:B------:R-:W-:Y:S01]  /*1e70*/  UIADD3 UR11, UR11, 0x1, URZ ;  /* 0x000000010b0b7890 */ /* 0x000fe2000fffe03f */
[----:B------:R-:W-:Y:S01]  /*1e80*/  VIADD R0, R0, 0xffffffff ;  /* 0xffffffff00007836 */ /* 0x000fe20000000000 */
[----:B------:R-:W-:Y:S02]  /*1e90*/  UISETP.NE.AND UP0, UPT, UR10, 0x9, UPT ;  /* 0x000000090a00788c */ /* 0x000fe4000bf05270 */
[----:B------:R-:W-:Y:S02]  /*1ea0*/  UISETP.NE.AND UP1, UPT, UR11, 0x9, UPT ;  /* 0x000000090b00788c */ /* 0x000fe4000bf25270 */
[----:B------:R-:W-:Y:S02]  /*1eb0*/  USEL UR4, URZ, 0x1, UP0 ;  /* 0x000000013f047887 */ /* 0x000fe40008000000 */
[----:B------:R-:W-:-:S02]  /*1ec0*/  USEL UR10, UR10, URZ, UP0 ;  /* 0x0000003f0a0a7287 */ /* 0x000fc40008000000 */
[----:B------:R-:W-:Y:S02]  /*1ed0*/  USEL UR11, UR11, URZ, UP1 ;  /* 0x0000003f0b0b7287 */ /* 0x000fe40008800000 */
[----:B------:R-:W-:Y:S01]  /*1ee0*/  LOP3.LUT R5, R5, UR4, RZ, 0x3c, !PT ;  /* 0x0000000405057c12 */ /* 0x000fe2000f8e3cff */
[----:B------:R-:W-:Y:S09]  /*1ef0*/  @P1 BRA `(.L_x_29) ;  /* 0xfffffffc00101947 */ /* 0x000ff2000383ffff */
.L_x_22:
[----:B01----:R-:W0:Y:S01]  /*1f00*/  LDC R0, c[0x0][0x28c] ;  /* 0x0000a300ff007b82 */ /* 0x003e220000000800 */
[----:B------:R-:W-:-:S04]  /*1f10*/  IMAD.U32 R3, RZ, RZ, UR47 ;  /* 0x0000002fff037e24 */ /* 0x000fc8000f8e00ff */
[----:B------:R1:W-:Y:S01]  /*1f20*/  SYNCS.ARRIVE.TRANS64.A1T0 RZ, [R3+UR46], RZ ;  /* 0x000000ff03ff79a7 */ /* 0x0003e2000810002e */
[----:B0-----:R-:W-:-:S13]  /*1f30*/  ISETP.GE.AND P1, PT, R0, 0x1, PT ;  /* 0x000000010000780c */ /* 0x001fda0003f26270 */
[----:B-1----:R-:W-:Y:S05]  /*1f40*/  @!P1 BRA `(.L_x_30) ;  /* 0x0000000000349947 */ /* 0x002fea0003800000 */
[----:B------:R-:W-:Y:S05]  /*1f50*/  @!P0 BRA `(.L_x_31) ;  /* 0x0000000000048947 */ /* 0x000fea0003800000 */
[----:B------:R-:W-:Y:S01]  /*1f60*/  BPT.TRAP 0x1 ;  /* 0x000000040000795c */ /* 0x000fe20000300000 */
.L_x_31:
[----:B------:R-:W-:Y:S01]  /*1f70*/  UIADD3 UR6, UR38, UR42, URZ ;  /* 0x0000002a26067290 */ /* 0x000fe2000fffe03f */
[----:B------:R-:W-:-:S03]  /*1f80*/  ISETP.GT.U32.AND P0, PT, R23, 0x1, PT ;  /* 0x000000011700780c */ /* 0x000fc60003f04070 */
[----:B------:R-:W-:-:S04]  /*1f90*/  UIMAD.WIDE.U32 UR4, UR6, 0x38e38e39, URZ ;  /* 0x38e38e39060478a5 */ /* 0x000fc8000f8e003f */
[----:B------:R-:W-:-:S04]  /*1fa0*/  USHF.R.U32.HI UR4, URZ, 0x1, UR5 ;  /* 0x000000013f047899 */ /* 0x000fc80008011605 */
[----:B------:R-:W-:-:S04]  /*1fb0*/  UIMAD UR6, UR4, -0x9, UR6 ;  /* 0xfffffff7040678a4 */ /* 0x000fc8000f8e0206 */
[----:B------:R-:W-:-:S04]  /*1fc0*/  ULEA UR6, UR6, UR41, 0x3 ;  /* 0x0000002906067291 */ /* 0x000fc8000f8e183f */
[----:B------:R-:W-:-:S04]  /*1fd0*/  UIADD3 UR6, UR6, 0x48, URZ ;  /* 0x0000004806067890 */ /* 0x000fc8000fffe03f */
[----:B------:R-:W-:-:S09]  /*1fe0*/  UPRMT UR6, URZ, 0x654, UR6 ;  /* 0x000006543f067896 */ /* 0x000fd20008000006 */
[----:B------:R-:W-:Y:S01]  /*1ff0*/  SYNCS.ARRIVE.TRANS64.RED.A1T0 RZ, [UR6], RZ ;  /* 0x000000ffffff79a7 */ /* 0x000fe20008100406 */
[----:B------:R-:W-:Y:S05]  /*2000*/  @P0 BRA `(.L_x_30) ;  /* 0x0000000000040947 */ /* 0x000fea0003800000 */
[----:B------:R-:W-:Y:S01]  /*2010*/  BPT.TRAP 0x1 ;  /* 0x000000040000795c */ /* 0x000fe20000300000 */
.L_x_30:
[----:B------:R-:W-:Y:S01]  /*2020*/  SHF.L.U32 R0, R103, 0x1f, RZ ;  /* 0x0000001f67007819 */ /* 0x000fe200000006ff */
[----:B------:R-:W-:Y:S01]  /*2030*/  UIADD3 UR38, UR38, UR45, URZ ;  /* 0x0000002d26267290 */ /* 0x000fe2000fffe03f */
[----:B------:R-:W-:Y:S01]  /*2040*/  SHF.R.S32.HI R9, RZ, 0x1f, R19 ;  /* 0x0000001fff097819 */ /* 0x000fe20000011413 */
[----:B------:R-:W-:Y:S01]  /*2050*/  UISETP.GE.U32.AND UP1, UPT, UR45, 0x9, UPT ;  /* 0x000000092d00788c */ /* 0x000fe2000bf26070 */
[----:B------:R-:W0:Y:S01]  /*2060*/  SYNCS.PHASECHK.TRANS64.TRYWAIT P0, [UR43+0x8], R0 ;  /* 0x00000800ff0075a7 */ /* 0x000e22000800016b */
[----:B------:R-:W-:-:S04]  /*2070*/  UISETP.GT.U32.AND UP0, UPT, UR38, 0x8, UPT ;  /* 0x000000082600788c */ /* 0x000fc8000bf04070 */
[----:B------:R-:W-:-:S04]  /*2080*/  UISETP.LT.U32.AND UP0, UPT, UR45, 0x9, UP0 ;  /* 0x000000092d00788c */ /* 0x000fc80008701070 */
[----:B------:R-:W-:Y:S02]  /*2090*/  USEL UR6, URZ, 0x1, !UP0 ;  /* 0x000000013f067887 */ /* 0x000fe4000c000000 */
[----:B------:R-:W-:Y:S02]  /*20a0*/  @UP1 UIMAD.WIDE.U32 UR4, UR38, 0x38e38e39, URZ ;  /* 0x38e38e39260418a5 */ /* 0x000fe4000f8e003f */
[----:B------:R-:W-:Y:S02]  /*20b0*/  ULOP3.LUT UR39, UR39, UR6, URZ, 0x3c, !UPT ;  /* 0x0000000627277292 */ /* 0x000fe4000f8e3c3f */
[----:B------:R-:W-:-:S04]  /*20c0*/  @UP1 USHF.R.U32.HI UR4, URZ, 0x1, UR5 ;  /* 0x000000013f041899 */ /* 0x000fc80008011605 */
[----:B------:R-:W-:Y:S01]  /*20d0*/  @UP1 ULOP3.LUT UR39, UR39, 0x1, UR4, 0x78, !UPT ;  /* 0x0000000127271892 */ /* 0x000fe2000f8e7804 */
[----:B0-----:R-:W-:Y:S11]  /*20e0*/  @!P0 BRA `(.L_x_32) ;  /* 0x0000005800a48947 */ /* 0x001ff60003800000 */
.L_x_191:
[----:B------:R-:W-:Y:S01]  /*20f0*/  ULDC.64 UR4, c[0x0][0x5d0] ;  /* 0x0001740000047ab9 */ /* 0x000fe20000000a00 */
[----:B------:R-:W-:Y:S01]  /*2100*/  ULDC UR6, c[0x0][0x284] ;  /* 0x0000a10000067ab9 */ /* 0x000fe20000000800 */
[----:B0-----:R-:W-:Y:S02]  /*2110*/  IMAD R0, R9, UR4, RZ ;  /* 0x0000000409007c24 */ /* 0x001fe4000f8e02ff */
[----:B------:R-:W-:Y:S02]  /*2120*/  IMAD.SHL.U32 R12, R18, 0x80, RZ ;  /* 0x00000080120c7824 */ /* 0x000fe400078e00ff */
[C---:B------:R-:W-:Y:S02]  /*2130*/  IMAD R3, R19.reuse, UR5, R0 ;  /* 0x0000000513037c24 */ /* 0x040fe4000f8e0200 */
[----:B------:R-:W-:Y:S01]  /*2140*/  IMAD.SHL.U32 R0, R22, 0x40, RZ ;  /* 0x0000004016007824 */ /* 0x000fe200078e00ff */
[----:B------:R-:W-:Y:S01]  /*2150*/  SHF.R.S32.HI R13, RZ, 0x1f, R12 ;  /* 0x0000001fff0d7819 */ /* 0x000fe2000001140c */
[----:B------:R-:W-:Y:S01]  /*2160*/  IMAD.WIDE.U32 R4, R19, UR4, R92 ;  /* 0x0000000413047c25 */ /* 0x000fe2000f8e005c */
[----:B------:R-:W-:-:S02]  /*2170*/  ULDC.64 UR4, c[0x0][0x5c8] ;  /* 0x0001720000047ab9 */ /* 0x000fc40000000a00 */
[----:B------:R-:W-:Y:S01]  /*2180*/  ISETP.GE.AND P0, PT, R0, UR6, PT ;  /* 0x0000000600007c0c */ /* 0x000fe2000bf06270 */
[----:B------:R-:W-:Y:S01]  /*2190*/  ULDC UR6, c[0x0][0x288] ;  /* 0x0000a20000067ab9 */ /* 0x000fe20000000800 */
[----:B------:R-:W-:Y:S01]  /*21a0*/  IADD3 R4, P1, R12, R4, RZ ;  /* 0x000000040c047210 */ /* 0x000fe20007f3e0ff */
[----:B------:R-:W-:Y:S01]  /*21b0*/  IMAD.WIDE R20, R22, 0x40, R90 ;  /* 0x0000004016147825 */ /* 0x000fe200078e025a */
[----:B------:R-:W-:Y:S02]  /*21c0*/  ISETP.GE.OR P0, PT, R12, UR6, P0 ;  /* 0x000000060c007c0c */ /* 0x000fe40008706670 */
[----:B------:R-:W-:Y:S01]  /*21d0*/  IADD3.X R5, R13, R5, R3, P1, !PT ;  /* 0x000000050d057210 */ /* 0x000fe20000ffe403 */
[----:B------:R-:W-:-:S04]  /*21e0*/  IMAD R7, R21, UR4, RZ ;  /* 0x0000000415077c24 */ /* 0x000fc8000f8e02ff */
[C---:B------:R-:W-:Y:S02]  /*21f0*/  IMAD R7, R20.reuse, UR5, R7 ;  /* 0x0000000514077c24 */ /* 0x040fe4000f8e0207 */
[----:B------:R-:W-:-:S04]  /*2200*/  IMAD.WIDE.U32 R104, R20, UR4, R4 ;  /* 0x0000000414687c25 */ /* 0x000fc8000f8e0004 */
[----:B------:R-:W-:Y:S05]  /*2210*/  @P0 BRA `(.L_x_33) ;  /* 0x0000003c00dc0947 */ /* 0x000fea0003800000 */
[----:B-----5:R-:W-:Y:S01]  /*2220*/  FSETP.NEU.AND P0, PT, R89, RZ, PT ;  /* 0x000000ff5900720b */ /* 0x020fe20003f0d000 */
[----:B------:R-:W-:Y:S01]  /*2230*/  IMAD.IADD R3, R97, 0x1, -R12 ;  /* 0x0000000161037824 */ /* 0x000fe200078e0a0c */
[----:B------:R-:W-:Y:S01]  /*2240*/  BSSY B0, `(.L_x_33) ;  /* 0x00003f4000007945 */ /* 0x000fe20003800000 */
[----:B------:R-:W-:Y:S02]  /*2250*/  IMAD.IADD R0, R101, 0x1, -R0 ;  /* 0x0000000165007824 */ /* 0x000fe400078e0a00 */
[----:B------:R-:W-:Y:S01]  /*2260*/  IMAD.IADD R113, R105, 0x1, R7 ;  /* 0x0000000169717824 */ /* 0x000fe200078e0207 */
[----:B------:R-:W-:-:S04]  /*2270*/  ISETP.GT.AND P2, PT, R3, RZ, PT ;  /* 0x000000ff0300720c */ /* 0x000fc80003f44270 */
[----:B------:R-:W-:-:S03]  /*2280*/  ISETP.GT.AND P1, PT, R0, RZ, P2 ;  /* 0x000000ff0000720c */ /* 0x000fc60001724270 */
[----:B------:R-:W-:Y:S10]  /*2290*/  @!P0 BRA `(.L_x_34) ;  /* 0x0000002c00208947 */ /* 0x000ff40003800000 */
[----:B------:R-:W0:Y:S01]  /*22a0*/  LDC.64 R106, c[0x0][0x5b8] ;  /* 0x00016e00ff6a7b82 */ /* 0x000e220000000a00 */
[----:B------:R-:W-:-:S07]  /*22b0*/  ULDC.64 UR4, c[0x0][0x5c0] ;  /* 0x0001700000047ab9 */ /* 0x000fce0000000a00 */
[----:B------:R-:W1:Y:S08]  /*22c0*/  LDC.64 R108, c[0x0][0x5b0] ;  /* 0x00016c00ff6c7b82 */ /* 0x000e700000000a00 */
[----:B------:R-:W2:Y:S01]  /*22d0*/  LDC.64 R110, c[0x0][0x5a8] ;  /* 0x00016a00ff6e7b82 */ /* 0x000ea20000000a00 */
[-C--:B0-----:R-:W-:Y:S02]  /*22e0*/  IMAD R6, R9, R106.reuse, RZ ;  /* 0x0000006a09067224 */ /* 0x081fe400078e02ff */
[----:B------:R-:W-:-:S04]  /*22f0*/  IMAD.WIDE.U32 R4, R19, R106, R92 ;  /* 0x0000006a13047225 */ /* 0x000fc800078e005c */
[----:B------:R-:W-:Y:S01]  /*2300*/  IMAD R105, R19, R107, R6 ;  /* 0x0000006b13697224 */ /* 0x000fe200078e0206 */
[----:B------:R-:W-:Y:S01]  /*2310*/  IADD3 R6, P0, R12, R4, RZ ;  /* 0x000000040c067210 */ /* 0x000fe20007f1e0ff */
[----:B-1----:R-:W-:-:S03]  /*2320*/  IMAD R4, R21, R108, RZ ;  /* 0x0000006c15047224 */ /* 0x002fc600078e02ff */
[----:B------:R-:W-:Y:S01]  /*2330*/  IADD3.X R7, R13, R5, R105, P0, !PT ;  /* 0x000000050d077210 */ /* 0x000fe200007fe469 */
[C---:B------:R-:W-:Y:S02]  /*2340*/  IMAD R107, R20.reuse, R109, R4 ;  /* 0x0000006d146b7224 */ /* 0x040fe400078e0204 */
[----:B------:R-:W-:-:S04]  /*2350*/  IMAD.WIDE.U32 R4, R20, R108, R6 ;  /* 0x0000006c14047225 */ /* 0x000fc800078e0006 */
[----:B------:R-:W-:Y:S01]  /*2360*/  IMAD.IADD R5, R5, 0x1, R107 ;  /* 0x0000000105057824 */ /* 0x000fe200078e026b */
[----:B--2---:R-:W-:-:S04]  /*2370*/  LEA R10, P0, R4, R110, 0x1 ;  /* 0x0000006e040a7211 */ /* 0x004fc800078008ff */
[----:B------:R-:W-:-:S05]  /*2380*/  LEA.HI.X R11, R4, R111, R5, 0x1, P0 ;  /* 0x0000006f040b7211 */ /* 0x000fca00000f0c05 */
[----:B------:R-:W2:Y:S01]  /*2390*/  @P1 LDG.E.LTC128B.U16 R18, desc[UR36][R10.64] ;  /* 0x000000240a121981 */ /* 0x000ea2000c1e1520 */
[----:B------:R-:W-:Y:S01]  /*23a0*/  IMAD.WIDE.U32 R4, R20, R108, R12 ;  /* 0x0000006c14047225 */ /* 0x000fe200078e000c */
[----:B------:R-:W-:Y:S02]  /*23b0*/  BSSY B1, `(.L_x_35) ;  /* 0x0000015000017945 */ /* 0x000fe40003800000 */
[----:B------:R-:W-:-:S04]  /*23c0*/  IADD3 R14, P0, R92, R4, RZ ;  /* 0x000000045c0e7210 */ /* 0x000fc80007f1e0ff */
[----:B------:R-:W-:Y:S02]  /*23d0*/  IADD3.X R15, R93, R107, R5, P0, !PT ;  /* 0x0000006b5d0f7210 */ /* 0x000fe400007fe405 */
[----:B------:R-:W-:Y:S01]  /*23e0*/  LEA R8, P0, R104, UR4, 0x1 ;  /* 0x0000000468087c11 */ /* 0x000fe2000f8008ff */
[----:B------:R-:W-:-:S03]  /*23f0*/  IMAD.WIDE.U32 R14, R19, R106, R14 ;  /* 0x0000006a130e7225 */ /* 0x000fc600078e000e */
[----:B------:R-:W-:Y:S02]  /*2400*/  LEA.HI.X R9, R104, UR5, R113, 0x1, P0 ;  /* 0x0000000568097c11 */ /* 0x000fe400080f0c71 */
[----:B------:R-:W-:-:S04]  /*2410*/  ISETP.GT.AND P0, PT, R3, 0x1, PT ;  /* 0x000000010300780c */ /* 0x000fc80003f04270 */
[----:B------:R-:W-:Y:S01]  /*2420*/  ISETP.GT.AND P3, PT, R0, RZ, P0 ;  /* 0x000000ff0000720c */ /* 0x000fe20000764270 */
[----:B--2---:R-:W-:-:S04]  /*2430*/  IMAD.U32 R4, R18, 0x10000, RZ ;  /* 0x0001000012047824 */ /* 0x004fc800078e00ff */
[----:B------:R-:W-:Y:S01]  /*2440*/  FMUL R5, R4, R89 ;  /* 0x0000005904057220 */ /* 0x000fe20000400000 */
[----:B------:R-:W-:-:S03]  /*2450*/  LEA R4, P4, R14, R110, 0x1 ;  /* 0x0000006e0e047211 */ /* 0x000fc600078808ff */
[----:B------:R-:W-:-:S05]  /*2460*/  FFMA R5, R24, R88, R5 ;  /* 0x0000005818057223 */ /* 0x000fca0000000005 */
[----:B------:R-:W-:Y:S01]  /*2470*/  F2FP.BF16.F32.PACK_AB R10, RZ, R5 ;  /* 0x00000005ff0a723e */ /* 0x000fe200000010ff */
[----:B------:R-:W-:-:S03]  /*2480*/  IMAD.IADD R5, R105, 0x1, R15 ;  /* 0x0000000169057824 */ /* 0x000fc600078e020f */
[----:B------:R-:W-:Y:S01]  /*2490*/  PRMT R11, R10, 0x7610, R11 ;  /* 0x000076100a0b7816 */ /* 0x000fe2000000000b */
[----:B------:R-:W-:Y:S01]  /*24a0*/  IMAD.SHL.U32 R10, R108, 0x8, RZ ;  /* 0x000000086c0a7824 */ /* 0x000fe200078e00ff */
[----:B------:R-:W-:-:S03]  /*24b0*/  LEA.HI.X R5, R14, R111, R5, 0x1, P4 ;  /* 0x0000006f0e057211 */ /* 0x000fc600020f0c05 */
[----:B------:R0:W-:Y:S02]  /*24c0*/  @P1 STG.E.U16 desc[UR36][R8.64], R11 ;  /* 0x0000000b08001986 */ /* 0x0001e4000c101524 */
[----:B0-----:R-:W-:Y:S01]  /*24d0*/  SHF.L.U64.HI R11, R108, 0x3, R109 ;  /* 0x000000036c0b7819 */ /* 0x001fe2000001026d */
[----:B------:R-:W-:Y:S06]  /*24e0*/  @!P3 BRA `(.L_x_36) ;  /* 0x000000000004b947 */ /* 0x000fec0003800000 */
[----:B------:R0:W5:Y:S02]  /*24f0*/  LDG.E.LTC128B.U16 R18, desc[UR36][R4.64+0x2] ;  /* 0x0000022404127981 */ /* 0x000164000c1e1520 */
.L_x_36:
[----:B------:R-:W-:Y:S05]  /*2500*/  BSYNC B1 ;  /* 0x0000000000017941 */ /* 0x000fea0003800000 */
.L_x_35:
[----:B------:R-:W-:Y:S01]  /*2510*/  IMAD.WIDE.U32 R10, R20, R108, R10 ;  /* 0x0000006c140a7225 */ /* 0x000fe200078e000a */
[----:B------:R-:W-:-:S03]  /*2520*/  ISETP.GT.AND P2, PT, R0, 0x8, P2 ;  /* 0x000000080000780c */ /* 0x000fc60001744270 */
[----:B-----5:R-:W-:Y:S01]  /*2530*/  IMAD.U32 R14, R18, 0x10000, RZ ;  /* 0x00010000120e7824 */ /* 0x020fe200078e00ff */
[----:B------:R-:W-:Y:S01]  /*2540*/  IADD3 R6, P1, R6, R10, RZ ;  /* 0x0000000a06067210 */ /* 0x000fe20007f3e0ff */
[----:B------:R-:W-:Y:S02]  /*2550*/  IMAD.IADD R107, R107, 0x1, R11 ;  /* 0x000000016b6b7824 */ /* 0x000fe400078e020b */
[----:B------:R-:W-:Y:S02]  /*2560*/  FMUL R14, R14, R89 ;  /* 0x000000590e0e7220 */ /* 0x000fe40000400000 */
[----:B------:R-:W-:Y:S02]  /*2570*/  IMAD.X R7, R107, 0x1, R7, P1 ;  /* 0x000000016b077824 */ /* 0x000fe400008e0607 */
[----:B------:R-:W-:Y:S01]  /*2580*/  FFMA R25, R25, R88, R14 ;  /* 0x0000005819197223 */ /* 0x000fe2000000000e */
[----:B------:R-:W-:-:S04]  /*2590*/  LEA R14, P1, R6, R110, 0x1 ;  /* 0x0000006e060e7211 */ /* 0x000fc800078208ff */
[----:B------:R-:W-:Y:S01]  /*25a0*/  LEA.HI.X R15, R6, R111, R7, 0x1, P1 ;  /* 0x0000006f060f7211 */ /* 0x000fe200008f0c07 */
[----:B------:R-:W-:Y:S01]  /*25b0*/  @P3 IMAD.MOV.U32 R6, RZ, RZ, R8 ;  /* 0x000000ffff063224 */ /* 0x000fe200078e0008 */
[----:B------:R-:W-:Y:S01]  /*25c0*/  F2FP.BF16.F32.PACK_AB R25, RZ, R25 ;  /* 0x00000019ff19723e */ /* 0x000fe200000010ff */
[----:B------:R-:W-:-:S05]  /*25d0*/  @P3 IMAD.MOV.U32 R7, RZ, RZ, R9 ;  /* 0x000000ffff073224 */ /* 0x000fca00078e0009 */
[----:B------:R1:W-:Y:S04]  /*25e0*/  @P3 STG.E.U16 desc[UR36][R6.64+0x2], R25 ;  /* 0x0000021906003986 */ /* 0x0003e8000c101524 */
[----:B------:R-:W2:Y:S01]  /*25f0*/  @P2 LDG.E.LTC128B.U16 R18, desc[UR36][R14.64] ;  /* 0x000000240e122981 */ /* 0x000ea2000c1e1520 */
[----:B------:R-:W-:Y:S01]  /*2600*/  IADD3 R12, P1, P3, R92, R10, R12 ;  /* 0x0000000a5c0c7210 */ /* 0x000fe20007b3e00c */
[----:B------:R-:W-:Y:S01]  /*2610*/  BSSY B1, `(.L_x_37) ;  /* 0x0000011000017945 */ /* 0x000fe20003800000 */
[----:B------:R-:W-:Y:S02]  /*2620*/  ISETP.GT.AND P0, PT, R0, 0x8, P0 ;  /* 0x000000080000780c */ /* 0x000fe40000704270 */
[----:B------:R-:W-:-:S03]  /*2630*/  IADD3.X R13, R93, R107, R13, P1, P3 ;  /* 0x0000006b5d0d7210 */ /* 0x000fc60000fe640d */
[----:B------:R-:W-:Y:S01]  /*2640*/  IMAD.WIDE.U32 R12, R19, R106, R12 ;  /* 0x0000006a130c7225 */ /* 0x000fe200078e000c */
[----:B------:R-:W-:-:S03]  /*2650*/  SHF.L.U64.HI R19, R94, 0x1, R95 ;  /* 0x000000015e137819 */ /* 0x000fc6000001025f */
[----:B------:R-:W-:Y:S01]  /*2660*/  IMAD.IADD R13, R105, 0x1, R13 ;  /* 0x00000001690d7824 */ /* 0x000fe200078e020d */
[----:B-1----:R-:W-:-:S04]  /*2670*/  LEA R6, P3, R12, R110, 0x1 ;  /* 0x0000006e0c067211 */ /* 0x002fc800078608ff */
[----:B------:R-:W-:Y:S01]  /*2680*/  LEA.HI.X R7, R12, R111, R13, 0x1, P3 ;  /* 0x0000006f0c077211 */ /* 0x000fe200018f0c0d */
[----:B--2---:R-:W-:-:S04]  /*2690*/  IMAD.U32 R10, R18, 0x10000, RZ ;  /* 0x00010000120a7824 */ /* 0x004fc800078e00ff */
[----:B------:R-:W-:Y:S01]  /*26a0*/  FMUL R11, R10, R89 ;  /* 0x000000590a0b7220 */ /* 0x000fe20000400000 */
[----:B------:R-:W-:-:S03]  /*26b0*/  LEA R10, P1, R94, R8, 0x1 ;  /* 0x000000085e0a7211 */ /* 0x000fc600078208ff */
[----:B------:R-:W-:-:S05]  /*26c0*/  FFMA R11, R26, R88, R11 ;  /* 0x000000581a0b7223 */ /* 0x000fca000000000b */
[----:B------:R-:W-:Y:S01]  /*26d0*/  F2FP.BF16.F32.PACK_AB R14, RZ, R11 ;  /* 0x0000000bff0e723e */ /* 0x000fe200000010ff */
[----:B------:R-:W-:-:S05]  /*26e0*/  IMAD.X R11, R19, 0x1, R9, P1 ;  /* 0x00000001130b7824 */ /* 0x000fca00008e0609 */
[----:B------:R1:W-:Y:S01]  /*26f0*/  @P2 STG.E.U16 desc[UR36][R10.64], R14 ;  /* 0x0000000e0a002986 */ /* 0x0003e2000c101524 */
[----:B------:R-:W-:Y:S05]  /*2700*/  @!P0 BRA `(.L_x_38) ;  /* 0x0000000000048947 */ /* 0x000fea0003800000 */
[----:B------:R2:W5:Y:S02]  /*2710*/  LDG.E.LTC128B.U16 R18, desc[UR36][R6.64+0x2] ;  /* 0x0000022406127981 */ /* 0x000564000c1e1520 */
.L_x_38:
[----:B------:R-:W-:Y:S05]  /*2720*/  BSYNC B1 ;  /* 0x0000000000017941 */ /* 0x000fea0003800000 */
.L_x_37:
[----:B-----5:R-:W-:Y:S01]  /*2730*/  IMAD.U32 R12, R18, 0x10000, RZ ;  /* 0x00010000120c7824 */ /* 0x020fe200078e00ff */
[----:B------:R-:W-:Y:S01]  /*2740*/  ISETP.GT.AND P1, PT, R3, 0x8, PT ;  /* 0x000000080300780c */ /* 0x000fe20003f24270 */
[----:B------:R-:W-:Y:S02]  /*2750*/  BSSY B1, `(.L_x_39) ;  /* 0x0000008000017945 */ /* 0x000fe40003800000 */
[----:B------:R-:W-:Y:S01]  /*2760*/  FMUL R12, R12, R89 ;  /* 0x000000590c0c7220 */ /* 0x000fe20000400000 */
[----:B------:R-:W-:-:S03]  /*2770*/  ISETP.GT.AND P2, PT, R0, RZ, P1 ;  /* 0x000000ff0000720c */ /* 0x000fc60000f44270 */
[----:B------:R-:W-:-:S05]  /*2780*/  FFMA R12, R27, R88, R12 ;  /* 0x000000581b0c7223 */ /* 0x000fca000000000c */
[----:B------:R-:W-:-:S05]  /*2790*/  F2FP.BF16.F32.PACK_AB R12, RZ, R12 ;  /* 0x0000000cff0c723e */ /* 0x000fca00000010ff */
[----:B------:R3:W-:Y:S01]  /*27a0*/  @P0 STG.E.U16 desc[UR36][R10.64+0x2], R12 ;  /* 0x0000020c0a000986 */ /* 0x0007e2000c101524 */
[----:B------:R-:W-:Y:S05]  /*27b0*/  @!P2 BRA `(.L_x_40) ;  /* 0x000000000004a947 */ /* 0x000fea0003800000 */
[----:B------:R4:W5:Y:S02]  /*27c0*/  LDG.E.LTC128B.U16 R18, desc[UR36][R4.64+0x10] ;  /* 0x0000102404127981 */ /* 0x000964000c1e1520 */
.L_x_40:
[----:B------:R-:W-:Y:S05]  /*27d0*/  BSYNC B1 ;  /* 0x0000000000017941 */ /* 0x000fea0003800000 */
.L_x_39:
[----:B---3-5:R-:W-:Y:S01]  /*27e0*/  IMAD.U32 R12, R18, 0x10000, RZ ;  /* 0x00010000120c7824 */ /* 0x028fe200078e00ff */
        /* <DEDUP_REMOVED lines=9> */
.L_x_42:
[----:B------:R-:W-:Y:S05]  /*2880*/  BSYNC B1 ;  /* 0x0000000000017941 */ /* 0x000fea0003800000 */
.L_x_41:
[----:B-----5:R-:W-:Y:S01]  /*2890*/  IMAD.U32 R12, R18, 0x10000, RZ ;  /* 0x00010000120c7824 */ /* 0x020fe200078e00ff */
[----:B------:R-:W-:Y:S01]  /*28a0*/  ISETP.GT.AND P1, PT, R0, 0x8, P1 ;  /* 0x000000080000780c */ /* 0x000fe20000f24270 */
[----:B------:R-:W-:Y:S02]  /*28b0*/  BSSY B1, `(.L_x_43) ;  /* 0x0000007000017945 */ /* 0x000fe40003800000 */
[----:B------:R-:W-:-:S04]  /*28c0*/  FMUL R12, R12, R89 ;  /* 0x000000590c0c7220 */ /* 0x000fc80000400000 */
[----:B------:R-:W-:-:S05]  /*28d0*/  FFMA R12, R29, R88, R12 ;  /* 0x000000581d0c7223 */ /* 0x000fca000000000c */
[----:B------:R-:W-:-:S05]  /*28e0*/  F2FP.BF16.F32.PACK_AB R12, RZ, R12 ;  /* 0x0000000cff0c723e */ /* 0x000fca00000010ff */
[----:B------:R0:W-:Y:S01]  /*28f0*/  @P3 STG.E.U16 desc[UR36][R8.64+0x12], R12 ;  /* 0x0000120c08003986 */ /* 0x0001e2000c101524 */
[----:B------:R-:W-:Y:S05]  /*2900*/  @!P1 BRA `(.L_x_44) ;  /* 0x0000000000049947 */ /* 0x000fea0003800000 */
[----:B------:R0:W5:Y:S02]  /*2910*/  LDG.E.LTC128B.U16 R18, desc[UR36][R6.64+0x10] ;  /* 0x0000102406127981 */ /* 0x000164000c1e1520 */
.L_x_44:
[----:B------:R-:W-:Y:S05]  /*2920*/  BSYNC B1 ;  /* 0x0000000000017941 */ /* 0x000fea0003800000 */
.L_x_43:
[----:B0----5:R-:W-:Y:S01]  /*2930*/  IMAD.U32 R12, R18, 0x10000, RZ ;  /* 0x00010000120c7824 */ /* 0x021fe200078e00ff */
[----:B------:R-:W-:Y:S01]  /*2940*/  ISETP.GT.AND P0, PT, R0, 0x8, P0 ;  /* 0x000000080000780c */ /* 0x000fe20000704270 */
[----:B------:R-:W-:Y:S02]  /*2950*/  BSSY B1, `(.L_x_45) ;  /* 0x0000007000017945 */ /* 0x000fe40003800000 */
[----:B---3--:R-:W-:-:S04]  /*2960*/  FMUL R13, R12, R89 ;  /* 0x000000590c0d7220 */ /* 0x008fc80000400000 */
[----:B------:R-:W-:-:S05]  /*2970*/  FFMA R13, R30, R88, R13 ;  /* 0x000000581e0d7223 */ /* 0x000fca000000000d */
[----:B------:R-:W-:-:S05]  /*2980*/  F2FP.BF16.F32.PACK_AB R13, RZ, R13 ;  /* 0x0000000dff0d723e */ /* 0x000fca00000010ff */
[----:B------:R0:W-:Y:S01]  /*2990*/  @P1 STG.E.U16 desc[UR36][R10.64+0x10], R13 ;  /* 0x0000100d0a001986 */ /* 0x0001e2000c101524 */
[----:B------:R-:W-:Y:S05]  /*29a0*/  @!P0 BRA `(.L_x_46) ;  /* 0x0000000000048947 */ /* 0x000fea0003800000 */
[----:B------:R3:W5:Y:S02]  /*29b0*/  LDG.E.LTC128B.U16 R18, desc[UR36][R6.64+0x12] ;  /* 0x0000122406127981 */ /* 0x000764000c1e1520 */
.L_x_46:
[----:B------:R-:W-:Y:S05]  /*29c0*/  BSYNC B1 ;  /* 0x0000000000017941 */ /* 0x000fea0003800000 */
.L_x_45:
        /* <DEDUP_REMOVED lines=10> */
.L_x_48:
[----:B------:R-:W-:Y:S05]  /*2a70*/  BSYNC B1 ;  /* 0x0000000000017941 */ /* 0x000fea0003800000 */
.L_x_47:
[----:B0----5:R-:W-:Y:S01]  /*2a80*/  IMAD.U32 R12, R18, 0x10000, RZ ;  /* 0x00010000120c7824 */ /* 0x021fe200078e00ff */
        /* <DEDUP_REMOVED lines=9> */
.L_x_50:
[----:B------:R-:W-:Y:S05]  /*2b20*/  BSYNC B1 ;  /* 0x0000000000017941 */ /* 0x000fea0003800000 */
.L_x_49:
        /* <DEDUP_REMOVED lines=9> */
.L_x_52:
[----:B------:R-:W-:Y:S05]  /*2bc0*/  BSYNC B1 ;  /* 0x0000000000017941 */ /* 0x000fea0003800000 */
.L_x_51:
[----:B0----5:R-:W-:Y:S01]  /*2bd0*/  IMAD.U32 R12, R18, 0x10000, RZ ;  /* 0x00010000120c7824 */ /* 0x021fe200078e00ff */
        /* <DEDUP_REMOVED lines=8> */
.L_x_54:
[----:B------:R-:W-:Y:S05]  /*2c60*/  BSYNC B1 ;  /* 0x0000000000017941 */ /* 0x000fea0003800000 */
.L_x_53:
        /* <DEDUP_REMOVED lines=10> */
.L_x_56:
[----:B------:R-:W-:Y:S05]  /*2d10*/  BSYNC B1 ;  /* 0x0000000000017941 */ /* 0x000fea0003800000 */
.L_x_55:
        /* <DEDUP_REMOVED lines=10> */
.L_x_58:
[----:B------:R-:W-:Y:S05]  /*2dc0*/  BSYNC B1 ;  /* 0x0000000000017941 */ /* 0x000fea0003800000 */
.L_x_57:
        /* <DEDUP_REMOVED lines=9> */
.L_x_60:
[----:B------:R-:W-:Y:S05]  /*2e60*/  BSYNC B1 ;  /* 0x0000000000017941 */ /* 0x000fea0003800000 */
.L_x_59:
        /* <DEDUP_REMOVED lines=9> */
.L_x_62:
[----:B------:R-:W-:Y:S05]  /*2f00*/  BSYNC B1 ;  /* 0x0000000000017941 */ /* 0x000fea0003800000 */
.L_x_61:
        /* <DEDUP_REMOVED lines=10> */
.L_x_64:
[----:B------:R-:W-:Y:S05]  /*2fb0*/  BSYNC B1 ;  /* 0x0000000000017941 */ /* 0x000fea0003800000 */
.L_x_63:
        /* <DEDUP_REMOVED lines=10> */
.L_x_66:
[----:B------:R-:W-:Y:S05]  /*3060*/  BSYNC B1 ;  /* 0x0000000000017941 */ /* 0x000fea0003800000 */
.L_x_65:
        /* <DEDUP_REMOVED lines=9> */
.L_x_68:
[----:B------:R-:W-:Y:S05]  /*3100*/  BSYNC B1 ;  /* 0x0000000000017941 */ /* 0x000fea0003800000 */
.L_x_67:
        /* <DEDUP_REMOVED lines=9> */
.L_x_70:
[----:B------:R-:W-:Y:S05]  /*31a0*/  BSYNC B1 ;  /* 0x0000000000017941 */ /* 0x000fea0003800000 */
.L_x_69:
        /* <DEDUP_REMOVED lines=10> */
.L_x_72:
[----:B------:R-:W-:Y:S05]  /*3250*/  BSYNC B1 ;  /* 0x0000000000017941 */ /* 0x000fea0003800000 */
.L_x_71:
        /* <DEDUP_REMOVED lines=10> */
.L_x_74:
[----:B------:R-:W-:Y:S05]  /*3300*/  BSYNC B1 ;  /* 0x0000000000017941 */ /* 0x000fea0003800000 */
.L_x_73:
        /* <DEDUP_REMOVED lines=9> */
.L_x_76:
[----:B------:R-:W-:Y:S05]  /*33a0*/  BSYNC B1 ;  /* 0x0000000000017941 */ /* 0x000fea0003800000 */
.L_x_75:
        /* <DEDUP_REMOVED lines=9> */
.L_x_78:
[----:B------:R-:W-:Y:S05]  /*3440*/  BSYNC B1 ;  /* 0x0000000000017941 */ /* 0x000fea0003800000 */
.L_x_77:
        /* <DEDUP_REMOVED lines=10> */
.L_x_80:
[----:B------:R-:W-:Y:S05]  /*34f0*/  BSYNC B1 ;  /* 0x0000000000017941 */ /* 0x000fea0003800000 */
.L_x_79:
        /* <DEDUP_REMOVED lines=10> */
.L_x_82:
[----:B------:R-:W-:Y:S05]  /*35a0*/  BSYNC B1 ;  /* 0x0000000000017941 */ /* 0x000fea0003800000 */
.L_x_81:
        /* <DEDUP_REMOVED lines=9> */
.L_x_84:
[----:B------:R-:W-:Y:S05]  /*3640*/  BSYNC B1 ;  /* 0x0000000000017941 */ /* 0x000fea0003800000 */
.L_x_83:
        /* <DEDUP_REMOVED lines=9> */
.L_x_86:
[----:B------:R-:W-:Y:S05]  /*36e0*/  BSYNC B1 ;  /* 0x0000000000017941 */ /* 0x000fea0003800000 */
.L_x_85:
        /* <DEDUP_REMOVED lines=10> */
.L_x_88:
[----:B------:R-:W-:Y:S05]  /*3790*/  BSYNC B1 ;  /* 0x0000000000017941 */ /* 0x000fea0003800000 */
.L_x_87:
        /* <DEDUP_REMOVED lines=10> */
.L_x_90:
[----:B------:R-:W-:Y:S05]  /*3840*/  BSYNC B1 ;  /* 0x0000000000017941 */ /* 0x000fea0003800000 */
.L_x_89:
        /* <DEDUP_REMOVED lines=9> */
.L_x_92:
[----:B------:R-:W-:Y:S05]  /*38e0*/  BSYNC B1 ;  /* 0x0000000000017941 */ /* 0x000fea0003800000 */
.L_x_91:
        /* <DEDUP_REMOVED lines=9> */
.L_x_94:
[----:B------:R-:W-:Y:S05]  /*3980*/  BSYNC B1 ;  /* 0x0000000000017941 */ /* 0x000fea0003800000 */
.L_x_93:
        /* <DEDUP_REMOVED lines=10> */
.L_x_96:
[----:B------:R-:W-:Y:S05]  /*3a30*/  BSYNC B1 ;  /* 0x0000000000017941 */ /* 0x000fea0003800000 */
.L_x_95:
        /* <DEDUP_REMOVED lines=10> */
.L_x_98:
[----:B------:R-:W-:Y:S05]  /*3ae0*/  BSYNC B1 ;  /* 0x0000000000017941 */ /* 0x000fea0003800000 */
.L_x_97:
        /* <DEDUP_REMOVED lines=9> */
.L_x_100:
[----:B------:R-:W-:Y:S05]  /*3b80*/  BSYNC B1 ;  /* 0x0000000000017941 */ /* 0x000fea0003800000 */
.L_x_99:
        /* <DEDUP_REMOVED lines=9> */
.L_x_102:
[----:B------:R-:W-:Y:S05]  /*3c20*/  BSYNC B1 ;  /* 0x0000000000017941 */ /* 0x000fea0003800000 */
.L_x_101:
        /* <DEDUP_REMOVED lines=10> */
.L_x_104:
[----:B------:R-:W-:Y:S05]  /*3cd0*/  BSYNC B1 ;  /* 0x0000000000017941 */ /* 0x000fea0003800000 */
.L_x_103:
        /* <DEDUP_REMOVED lines=10> */
.L_x_106:
[----:B------:R-:W-:Y:S05]  /*3d80*/  BSYNC B1 ;  /* 0x0000000000017941 */ /* 0x000fea0003800000 */
.L_x_105:
        /* <DEDUP_REMOVED lines=9> */
.L_x_108:
[----:B------:R-:W-:Y:S05]  /*3e20*/  BSYNC B1 ;  /* 0x0000000000017941 */ /* 0x000fea0003800000 */
.L_x_107:
        /* <DEDUP_REMOVED lines=9> */
.L_x_110:
[----:B------:R-:W-:Y:S05]  /*3ec0*/  BSYNC B1 ;  /* 0x0000000000017941 */ /* 0x000fea0003800000 */
.L_x_109:
        /* <DEDUP_REMOVED lines=10> */
.L_x_112:
[----:B------:R-:W-:Y:S05]  /*3f70*/  BSYNC B1 ;  /* 0x0000000000017941 */ /* 0x000fea0003800000 */
.L_x_111:
        /* <DEDUP_REMOVED lines=10> */
.L_x_114:
[----:B------:R-:W-:Y:S05]  /*4020*/  BSYNC B1 ;  /* 0x0000000000017941 */ /* 0x000fea0003800000 */
.L_x_113:
        /* <DEDUP_REMOVED lines=9> */
.L_x_116:
[----:B------:R-:W-:Y:S05]  /*40c0*/  BSYNC B1 ;  /* 0x0000000000017941 */ /* 0x000fea0003800000 */
.L_x_115:
        /* <DEDUP_REMOVED lines=9> */
.L_x_118:
[----:B------:R-:W-:Y:S05]  /*4160*/  BSYNC B1 ;  /* 0x0000000000017941 */ /* 0x000fea0003800000 */
.L_x_117:
        /* <DEDUP_REMOVED lines=10> */
.L_x_120:
[----:B------:R-:W-:Y:S05]  /*4210*/  BSYNC B1 ;  /* 0x0000000000017941 */ /* 0x000fea0003800000 */
.L_x_119:
        /* <DEDUP_REMOVED lines=10> */
.L_x_122:
[----:B------:R-:W-:Y:S05]  /*42c0*/  BSYNC B1 ;  /* 0x0000000000017941 */ /* 0x000fea0003800000 */
.L_x_121:
        /* <DEDUP_REMOVED lines=9> */
.L_x_124:
[----:B------:R-:W-:Y:S05]  /*4360*/  BSYNC B1 ;  /* 0x0000000000017941 */ /* 0x000fea0003800000 */
.L_x_123:
        /* <DEDUP_REMOVED lines=9> */
.L_x_126:
[----:B------:R-:W-:Y:S05]  /*4400*/  BSYNC B1 ;  /* 0x0000000000017941 */ /* 0x000fea0003800000 */
.L_x_125:
        /* <DEDUP_REMOVED lines=10> */
.L_x_128:
[----:B------:R-:W-:Y:S05]  /*44b0*/  BSYNC B1 ;  /* 0x0000000000017941 */ /* 0x000fea0003800000 */
.L_x_127:
        /* <DEDUP_REMOVED lines=10> */
.L_x_130:
[----:B------:R-:W-:Y:S05]  /*4560*/  BSYNC B1 ;  /* 0x0000000000017941 */ /* 0x000fea0003800000 */
.L_x_129:
        /* <DEDUP_REMOVED lines=9> */
.L_x_132:
[----:B------:R-:W-:Y:S05]  /*4600*/  BSYNC B1 ;  /* 0x0000000000017941 */ /* 0x000fea0003800000 */
.L_x_131:
        /* <DEDUP_REMOVED lines=9> */
.L_x_134:
[----:B------:R-:W-:Y:S05]  /*46a0*/  BSYNC B1 ;  /* 0x0000000000017941 */ /* 0x000fea0003800000 */
.L_x_133:
        /* <DEDUP_REMOVED lines=10> */
.L_x_136:
[----:B------:R-:W-:Y:S05]  /*4750*/  BSYNC B1 ;  /* 0x0000000000017941 */ /* 0x000fea0003800000 */
.L_x_135:
        /* <DEDUP_REMOVED lines=10> */
.L_x_138:
[----:B------:R-:W-:Y:S05]  /*4800*/  BSYNC B1 ;  /* 0x0000000000017941 */ /* 0x000fea0003800000 */
.L_x_137:
        /* <DEDUP_REMOVED lines=9> */
.L_x_140:
[----:B------:R-:W-:Y:S05]  /*48a0*/  BSYNC B1 ;  /* 0x0000000000017941 */ /* 0x000fea0003800000 */
.L_x_139:
        /* <DEDUP_REMOVED lines=9> */
.L_x_142:
[----:B------:R-:W-:Y:S05]  /*4940*/  BSYNC B1 ;  /* 0x0000000000017941 */ /* 0x000fea0003800000 */
.L_x_141:
        /* <DEDUP_REMOVED lines=10> */
.L_x_144:
[----:B------:R-:W-:Y:S05]  /*49f0*/  BSYNC B1 ;  /* 0x0000000000017941 */ /* 0x000fea0003800000 */
.L_x_143:
        /* <DEDUP_REMOVED lines=10> */
.L_x_146:
[----:B------:R-:W-:Y:S05]  /*4aa0*/  BSYNC B1 ;  /* 0x0000000000017941 */ /* 0x000fea0003800000 */
.L_x_145:
        /* <DEDUP_REMOVED lines=9> */
.L_x_148:
[----:B------:R-:W-:Y:S05]  /*4b40*/  BSYNC B1 ;  /* 0x0000000000017941 */ /* 0x000fea0003800000 */
.L_x_147:
        /* <DEDUP_REMOVED lines=9> */
.L_x_150:
[----:B------:R-:W-:Y:S05]  /*4be0*/  BSYNC B1 ;  /* 0x0000000000017941 */ /* 0x000fea0003800000 */
.L_x_149:
        /* <DEDUP_REMOVED lines=10> */
.L_x_152:
[----:B------:R-:W-:Y:S05]  /*4c90*/  BSYNC B1 ;  /* 0x0000000000017941 */ /* 0x000fea0003800000 */
.L_x_151:
        /* <DEDUP_REMOVED lines=10> */
.L_x_154:
[----:B------:R-:W-:Y:S05]  /*4d40*/  BSYNC B1 ;  /* 0x0000000000017941 */ /* 0x000fea0003800000 */
.L_x_153:
[----:B0---45:R-:W-:Y:S01]  /*4d50*/  IMAD.U32 R4, R18, 0x10000, RZ ;  /* 0x0001000012047824 */ /* 0x031fe200078e00ff */
        /* <DEDUP_REMOVED lines=8> */
.L_x_156:
[----:B------:R-:W-:Y:S05]  /*4de0*/  BSYNC B1 ;  /* 0x0000000000017941 */ /* 0x000fea0003800000 */
.L_x_155:
[----:B0----5:R-:W-:Y:S01]  /*4df0*/  IMAD.U32 R4, R18, 0x10000, RZ ;  /* 0x0001000012047824 */ /* 0x021fe200078e00ff */
[----:B------:R-:W-:Y:S01]  /*4e00*/  ISETP.GT.AND P0, PT, R0, 0x8, P0 ;  /* 0x000000080000780c */ /* 0x000fe20000704270 */
[----:B------:R-:W-:Y:S01]  /*4e10*/  @P1 IMAD.MOV.U32 R5, RZ, RZ, R11 ;  /* 0x000000ffff051224 */ /* 0x000fe200078e000b */
[----:B------:R-:W-:Y:S01]  /*4e20*/  BSSY B1, `(.L_x_157) ;  /* 0x0000008000017945 */ /* 0x000fe20003800000 */
[----:B------:R-:W-:Y:S01]  /*4e30*/  FMUL R3, R4, R89 ;  /* 0x0000005904037220 */ /* 0x000fe20000400000 */
[----:B------:R-:W-:-:S03]  /*4e40*/  @P1 IMAD.MOV.U32 R4, RZ, RZ, R10 ;  /* 0x000000ffff041224 */ /* 0x000fc600078e000a */
[----:B------:R-:W-:-:S05]  /*4e50*/  FFMA R3, R86, R88, R3 ;  /* 0x0000005856037223 */ /* 0x000fca0000000003 */
[----:B------:R-:W-:-:S05]  /*4e60*/  F2FP.BF16.F32.PACK_AB R3, RZ, R3 ;  /* 0x00000003ff03723e */ /* 0x000fca00000010ff */
[----:B------:R0:W-:Y:S01]  /*4e70*/  @P1 STG.E.U16 desc[UR36][R4.64+0xf0], R3 ;  /* 0x0000f00304001986 */ /* 0x0001e2000c101524 */
[----:B------:R-:W-:Y:S05]  /*4e80*/  @!P0 BRA `(.L_x_158) ;  /* 0x0000000000048947 */ /* 0x000fea0003800000 */
[----:B------:R0:W5:Y:S02]  /*4e90*/  LDG.E.LTC128B.U16 R18, desc[UR36][R6.64+0xf2] ;  /* 0x0000f22406127981 */ /* 0x000164000c1e1520 */
.L_x_158:
[----:B------:R-:W-:Y:S05]  /*4ea0*/  BSYNC B1 ;  /* 0x0000000000017941 */ /* 0x000fea0003800000 */
.L_x_157:
[----:B------:R-:W-:Y:S05]  /*4eb0*/  @!P0 BRA `(.L_x_159) ;  /* 0x0000001000b08947 */ /* 0x000fea0003800000 */
[----:B-----5:R-:W-:-:S04]  /*4ec0*/  IMAD.U32 R18, R18, 0x10000, RZ ;  /* 0x0001000012127824 */ /* 0x020fc800078e00ff */
[----:B------:R-:W-:-:S04]  /*4ed0*/  FMUL R18, R18, R89 ;  /* 0x0000005912127220 */ /* 0x000fc80000400000 */
[----:B------:R-:W-:-:S05]  /*4ee0*/  FFMA R18, R87, R88, R18 ;  /* 0x0000005857127223 */ /* 0x000fca0000000012 */
[----:B------:R-:W-:-:S05]  /*4ef0*/  F2FP.BF16.F32.PACK_AB R18, RZ, R18 ;  /* 0x00000012ff12723e */ /* 0x000fca00000010ff */
[----:B------:R0:W-:Y:S01]  /*4f00*/  STG.E.U16 desc[UR36][R10.64+0xf2], R18 ;  /* 0x0000f2120a007986 */ /* 0x0001e2000c101524 */
[----:B------:R-:W-:Y:S05]  /*4f10*/  BRA `(.L_x_159) ;  /* 0x0000001000987947 */ /* 0x000fea0003800000 */
.L_x_34:
[----:B------:R-:W-:Y:S01]  /*4f20*/  ISETP.GT.AND P3, PT, R3, 0x1, PT ;  /* 0x000000010300780c */ /* 0x000fe20003f64270 */
[----:B------:R-:W-:Y:S01]  /*4f30*/  ULDC.64 UR4, c[0x0][0x5c0] ;  /* 0x0001700000047ab9 */ /* 0x000fe20000000a00 */
[-C--:B------:R-:W-:Y:S01]  /*4f40*/  FMUL R24, R24, R88.reuse ;  /* 0x0000005818187220 */ /* 0x080fe20000400000 */
[----:B------:R-:W-:Y:S01]  /*4f50*/  LEA R4, P4, R104, UR4, 0x1 ;  /* 0x0000000468047c11 */ /* 0x000fe2000f8808ff */
[-C--:B------:R-:W-:Y:S01]  /*4f60*/  FMUL R25, R25, R88.reuse ;  /* 0x0000005819197220 */ /* 0x080fe20000400000 */
[----:B------:R-:W-:Y:S01]  /*4f70*/  ISETP.GT.AND P0, PT, R0, RZ, P3 ;  /* 0x000000ff0000720c */ /* 0x000fe20001f04270 */
[----:B------:R-:W-:Y:S01]  /*4f80*/  FMUL R26, R26, R88 ;  /* 0x000000581a1a7220 */ /* 0x000fe20000400000 */
[----:B------:R-:W-:Y:S01]  /*4f90*/  F2FP.BF16.F32.PACK_AB R24, RZ, R24 ;  /* 0x00000018ff18723e */ /* 0x000fe200000010ff */
[-C--:B------:R-:W-:Y:S01]  /*4fa0*/  FMUL R27, R27, R88.reuse ;  /* 0x000000581b1b7220 */ /* 0x080fe20000400000 */
[----:B------:R-:W-:Y:S01]  /*4fb0*/  LEA.HI.X R5, R104, UR5, R113, 0x1, P4 ;  /* 0x0000000568057c11 */ /* 0x000fe2000a0f0c71 */
[-C--:B------:R-:W-:Y:S01]  /*4fc0*/  FMUL R28, R28, R88.reuse ;  /* 0x000000581c1c7220 */ /* 0x080fe20000400000 */
[----:B------:R-:W-:Y:S01]  /*4fd0*/  F2FP.BF16.F32.PACK_AB R25, RZ, R25 ;  /* 0x00000019ff19723e */ /* 0x000fe200000010ff */
[-C--:B------:R-:W-:Y:S01]  /*4fe0*/  FMUL R29, R29, R88.reuse ;  /* 0x000000581d1d7220 */ /* 0x080fe20000400000 */
[----:B------:R-:W-:Y:S01]  /*4ff0*/  ISETP.GT.AND P2, PT, R0, 0x8, P2 ;  /* 0x000000080000780c */ /* 0x000fe20001744270 */
[----:B------:R-:W-:Y:S01]  /*5000*/  @P1 STG.E.U16 desc[UR36][R4.64], R24 ;  /* 0x0000001804001986 */ /* 0x000fe2000c101524 */
[----:B------:R-:W-:Y:S01]  /*5010*/  ISETP.GT.AND P1, PT, R3, 0x8, PT ;  /* 0x000000080300780c */ /* 0x000fe20003f24270 */
[----:B------:R-:W-:Y:S01]  /*5020*/  FMUL R30, R30, R88 ;  /* 0x000000581e1e7220 */ /* 0x000fe20000400000 */
[C---:B------:R-:W-:Y:S01]  /*5030*/  SHF.L.U64.HI R7, R94.reuse, 0x1, R95 ;  /* 0x000000015e077819 */ /* 0x040fe2000001025f */
[----:B------:R-:W-:Y:S01]  /*5040*/  @P0 STG.E.U16 desc[UR36][R4.64+0x2], R25 ;  /* 0x0000021904000986 */ /* 0x000fe2000c101524 */
[----:B------:R-:W-:Y:S01]  /*5050*/  LEA R6, P5, R94, R4, 0x1 ;  /* 0x000000045e067211 */ /* 0x000fe200078a08ff */
[-C--:B------:R-:W-:Y:S01]  /*5060*/  FMUL R31, R31, R88.reuse ;  /* 0x000000581f1f7220 */ /* 0x080fe20000400000 */
[----:B------:R-:W-:Y:S01]  /*5070*/  ISETP.GT.AND P3, PT, R0, 0x8, P3 ;  /* 0x000000080000780c */ /* 0x000fe20001f64270 */
[-C--:B------:R-:W-:Y:S01]  /*5080*/  FMUL R32, R32, R88.reuse ;  /* 0x0000005820207220 */ /* 0x080fe20000400000 */
[----:B------:R-:W-:Y:S01]  /*5090*/  ISETP.GT.AND P0, PT, R3, 0x9, PT ;  /* 0x000000090300780c */ /* 0x000fe20003f04270 */
[----:B------:R-:W-:Y:S01]  /*50a0*/  IMAD.X R7, R7, 0x1, R5, P5 ;  /* 0x0000000107077824 */ /* 0x000fe200028e0605 */
[----:B------:R-:W-:Y:S01]  /*50b0*/  ISETP.GT.AND P4, PT, R0, RZ, P1 ;  /* 0x000000ff0000720c */ /* 0x000fe20000f84270 */
[----:B------:R-:W-:Y:S01]  /*50c0*/  FMUL R33, R33, R88 ;  /* 0x0000005821217220 */ /* 0x000fe20000400000 */
[----:B------:R-:W-:Y:S01]  /*50d0*/  F2FP.BF16.F32.PACK_AB R26, RZ, R26 ;  /* 0x0000001aff1a723e */ /* 0x000fe200000010ff */
[-C--:B------:R-:W-:Y:S01]  /*50e0*/  FMUL R34, R34, R88.reuse ;  /* 0x0000005822227220 */ /* 0x080fe20000400000 */
[----:B------:R-:W-:Y:S01]  /*50f0*/  ISETP.GT.AND P5, PT, R0, RZ, P0 ;  /* 0x000000ff0000720c */ /* 0x000fe200007a4270 */
[----:B------:R-:W-:Y:S01]  /*5100*/  FMUL R35, R35, R88 ;  /* 0x0000005823237220 */ /* 0x000fe20000400000 */
[----:B------:R-:W-:Y:S01]  /*5110*/  F2FP.BF16.F32.PACK_AB R27, RZ, R27 ;  /* 0x0000001bff1b723e */ /* 0x000fe200000010ff */
[----:B------:R-:W-:Y:S01]  /*5120*/  @P2 STG.E.U16 desc[UR36][R6.64], R26 ;  /* 0x0000001a06002986 */ /* 0x000fe2000c101524 */
[----:B------:R-:W-:Y:S01]  /*5130*/  F2FP.BF16.F32.PACK_AB R28, RZ, R28 ;  /* 0x0000001cff1c723e */ /* 0x000fe200000010ff */
[-C--:B------:R-:W-:Y:S01]  /*5140*/  FMUL R36, R36, R88.reuse ;  /* 0x0000005824247220 */ /* 0x080fe20000400000 */
[C---:B------:R-:W-:Y:S01]  /*5150*/  ISETP.GT.AND P2, PT, R0.reuse, 0x8, P1 ;  /* 0x000000080000780c */ /* 0x040fe20000f44270 */
[----:B------:R-:W-:Y:S01]  /*5160*/  @P3 STG.E.U16 desc[UR36][R6.64+0x2], R27 ;  /* 0x0000021b06003986 */ /* 0x000fe2000c101524 */
[----:B------:R-:W-:Y:S01]  /*5170*/  ISETP.GT.AND P1, PT, R3, 0x10, PT ;  /* 0x000000100300780c */ /* 0x000fe20003f24270 */
[-C--:B------:R-:W-:Y:S01]  /*5180*/  FMUL R37, R37, R88.reuse ;  /* 0x0000005825257220 */ /* 0x080fe20000400000 */
[----:B------:R-:W-:Y:S01]  /*5190*/  F2FP.BF16.F32.PACK_AB R29, RZ, R29 ;  /* 0x0000001dff1d723e */ /* 0x000fe200000010ff */
[----:B------:R-:W-:Y:S01]  /*51a0*/  @P4 STG.E.U16 desc[UR36][R4.64+0x10], R28 ;  /* 0x0000101c04004986 */ /* 0x000fe2000c101524 */
[----:B------:R-:W-:Y:S01]  /*51b0*/  ISETP.GT.AND P3, PT, R0, 0x8, P0 ;  /* 0x000000080000780c */ /* 0x000fe20000764270 */
[-C--:B------:R-:W-:Y:S01]  /*51c0*/  FMUL R38, R38, R88.reuse ;  /* 0x0000005826267220 */ /* 0x080fe20000400000 */
[----:B------:R-:W-:Y:S01]  /*51d0*/  ISETP.GT.AND P0, PT, R3, 0x11, PT ;  /* 0x000000110300780c */ /* 0x000fe20003f04270 */
[----:B------:R-:W-:Y:S01]  /*51e0*/  @P5 STG.E.U16 desc[UR36][R4.64+0x12], R29 ;  /* 0x0000121d04005986 */ /* 0x000fe2000c101524 */
        /* <DEDUP_REMOVED lines=162> */
[----:B------:R-:W-:-:S02]  /*5c10*/  F2FP.BF16.F32.PACK_AB R62, RZ, R62 ;  /* 0x0000003eff3e723e */ /* 0x000fc400000010ff */
[C---:B------:R-:W-:Y:S02]  /*5c20*/  ISETP.GT.AND P5, PT, R0.reuse, RZ, P0 ;  /* 0x000000ff0000720c */ /* 0x040fe400007a4270 */
[----:B------:R-:W-:Y:S01]  /*5c30*/  F2FP.BF16.F32.PACK_AB R63, RZ, R63 ;  /* 0x0000003fff3f723e */ /* 0x000fe200000010ff */
[----:B------:R-:W-:Y:S01]  /*5c40*/  @P2 STG.E.U16 desc[UR36][R6.64+0x90], R62 ;  /* 0x0000903e06002986 */ /* 0x000fe2000c101524 */
[----:B------:R-:W-:Y:S02]  /*5c50*/  F2FP.BF16.F32.PACK_AB R64, RZ, R64 ;  /* 0x00000040ff40723e */ /* 0x000fe400000010ff */
[C---:B------:R-:W-:Y:S01]  /*5c60*/  ISETP.GT.AND P2, PT, R0.reuse, 0x8, P1 ;  /* 0x000000080000780c */ /* 0x040fe20000f44270 */
[----:B------:R-:W-:Y:S01]  /*5c70*/  @P3 STG.E.U16 desc[UR36][R6.64+0x92], R63 ;  /* 0x0000923f06003986 */ /* 0x000fe2000c101524 */
[----:B------:R-:W-:Y:S02]  /*5c80*/  ISETP.GT.AND P1, PT, R3, 0x58, PT ;  /* 0x000000580300780c */ /* 0x000fe40003f24270 */
[----:B------:R-:W-:Y:S01]  /*5c90*/  F2FP.BF16.F32.PACK_AB R65, RZ, R65 ;  /* 0x00000041ff41723e */ /* 0x000fe200000010ff */
[----:B------:R-:W-:Y:S01]  /*5ca0*/  @P4 STG.E.U16 desc[UR36][R4.64+0xa0], R64 ;  /* 0x0000a04004004986 */ /* 0x000fe2000c101524 */
[----:B------:R-:W-:-:S02]  /*5cb0*/  ISETP.GT.AND P3, PT, R0, 0x8, P0 ;  /* 0x000000080000780c */ /* 0x000fc40000764270 */
[----:B------:R-:W-:Y:S01]  /*5cc0*/  ISETP.GT.AND P0, PT, R3, 0x59, PT ;  /* 0x000000590300780c */ /* 0x000fe20003f04270 */
[----:B------:R-:W-:Y:S01]  /*5cd0*/  @P5 STG.E.U16 desc[UR36][R4.64+0xa2], R65 ;  /* 0x0000a24104005986 */ /* 0x000fe2000c101524 */
[C---:B------:R-:W-:Y:S02]  /*5ce0*/  ISETP.GT.AND P4, PT, R0.reuse, RZ, P1 ;  /* 0x000000ff0000720c */ /* 0x040fe40000f84270 */
[----:B------:R-:W-:Y:S02]  /*5cf0*/  F2FP.BF16.F32.PACK_AB R66, RZ, R66 ;  /* 0x00000042ff42723e */ /* 0x000fe400000010ff */
[----:B------:R-:W-:Y:S02]  /*5d00*/  ISETP.GT.AND P5, PT, R0, RZ, P0 ;  /* 0x000000ff0000720c */ /* 0x000fe400007a4270 */
[----:B------:R-:W-:Y:S01]  /*5d10*/  F2FP.BF16.F32.PACK_AB R67, RZ, R67 ;  /* 0x00000043ff43723e */ /* 0x000fe200000010ff */
[----:B------:R-:W-:Y:S01]  /*5d20*/  @P2 STG.E.U16 desc[UR36][R6.64+0xa0], R66 ;  /* 0x0000a04206002986 */ /* 0x000fe2000c101524 */
[----:B------:R-:W-:-:S02]  /*5d30*/  F2FP.BF16.F32.PACK_AB R68, RZ, R68 ;  /* 0x00000044ff44723e */ /* 0x000fc400000010ff */
[C---:B------:R-:W-:Y:S01]  /*5d40*/  ISETP.GT.AND P2, PT, R0.reuse, 0x8, P1 ;  /* 0x000000080000780c */ /* 0x040fe20000f44270 */
[----:B------:R-:W-:Y:S01]  /*5d50*/  @P3 STG.E.U16 desc[UR36][R6.64+0xa2], R67 ;  /* 0x0000a24306003986 */ /* 0x000fe2000c101524 */
[C---:B------:R-:W-:Y:S02]  /*5d60*/  ISETP.GT.AND P1, PT, R3.reuse, 0x60, PT ;  /* 0x000000600300780c */ /* 0x040fe40003f24270 */
[----:B------:R-:W-:Y:S01]  /*5d70*/  F2FP.BF16.F32.PACK_AB R69, RZ, R69 ;  /* 0x00000045ff45723e */ /* 0x000fe200000010ff */
[----:B------:R-:W-:Y:S01]  /*5d80*/  @P4 STG.E.U16 desc[UR36][R4.64+0xb0], R68 ;  /* 0x0000b04404004986 */ /* 0x000fe2000c101524 */
[C---:B------:R-:W-:Y:S02]  /*5d90*/  ISETP.GT.AND P3, PT, R0.reuse, 0x8, P0 ;  /* 0x000000080000780c */ /* 0x040fe40000764270 */
[----:B------:R-:W-:Y:S01]  /*5da0*/  ISETP.GT.AND P0, PT, R3, 0x61, PT ;  /* 0x000000610300780c */ /* 0x000fe20003f04270 */
[----:B------:R-:W-:Y:S01]  /*5db0*/  @P5 STG.E.U16 desc[UR36][R4.64+0xb2], R69 ;  /* 0x0000b24504005986 */ /* 0x000fe2000c101524 */
[----:B------:R-:W-:-:S02]  /*5dc0*/  ISETP.GT.AND P4, PT, R0, RZ, P1 ;  /* 0x000000ff0000720c */ /* 0x000fc40000f84270 */
[C---:B------:R-:W-:Y:S02]  /*5dd0*/  ISETP.GT.AND P5, PT, R0.reuse, RZ, P0 ;  /* 0x000000ff0000720c */ /* 0x040fe400007a4270 */
[----:B------:R-:W-:Y:S02]  /*5de0*/  F2FP.BF16.F32.PACK_AB R70, RZ, R70 ;  /* 0x00000046ff46723e */ /* 0x000fe400000010ff */
[----:B------:R-:W-:Y:S02]  /*5df0*/  F2FP.BF16.F32.PACK_AB R71, RZ, R71 ;  /* 0x00000047ff47723e */ /* 0x000fe400000010ff */
[----:B------:R-:W-:Y:S01]  /*5e00*/  F2FP.BF16.F32.PACK_AB R72, RZ, R72 ;  /* 0x00000048ff48723e */ /* 0x000fe200000010ff */
[----:B------:R-:W-:Y:S01]  /*5e10*/  @P2 STG.E.U16 desc[UR36][R6.64+0xb0], R70 ;  /* 0x0000b04606002986 */ /* 0x000fe2000c101524 */
[----:B------:R-:W-:Y:S02]  /*5e20*/  F2FP.BF16.F32.PACK_AB R73, RZ, R73 ;  /* 0x00000049ff49723e */ /* 0x000fe400000010ff */
[C---:B------:R-:W-:Y:S01]  /*5e30*/  ISETP.GT.AND P1, PT, R0.reuse, 0x8, P1 ;  /* 0x000000080000780c */ /* 0x040fe20000f24270 */
[----:B------:R-:W-:Y:S01]  /*5e40*/  @P3 STG.E.U16 desc[UR36][R6.64+0xb2], R71 ;  /* 0x0000b24706003986 */ /* 0x000fe2000c101524 */
[----:B------:R-:W-:-:S02]  /*5e50*/  ISETP.GT.AND P2, PT, R0, 0x8, P0 ;  /* 0x000000080000780c */ /* 0x000fc40000744270 */
[----:B------:R-:W-:Y:S01]  /*5e60*/  F2FP.BF16.F32.PACK_AB R74, RZ, R74 ;  /* 0x0000004aff4a723e */ /* 0x000fe200000010ff */
[----:B------:R-:W-:Y:S01]  /*5e70*/  @P4 STG.E.U16 desc[UR36][R4.64+0xc0], R72 ;  /* 0x0000c04804004986 */ /* 0x000fe2000c101524 */
[C---:B------:R-:W-:Y:S02]  /*5e80*/  ISETP.GT.AND P4, PT, R3.reuse, 0x68, PT ;  /* 0x000000680300780c */ /* 0x040fe40003f84270 */
[----:B------:R-:W-:Y:S01]  /*5e90*/  ISETP.GT.AND P0, PT, R3, 0x69, PT ;  /* 0x000000690300780c */ /* 0x000fe20003f04270 */
[----:B------:R-:W-:Y:S01]  /*5ea0*/  @P5 STG.E.U16 desc[UR36][R4.64+0xc2], R73 ;  /* 0x0000c24904005986 */ /* 0x000fe2000c101524 */
[----:B------:R-:W-:Y:S02]  /*5eb0*/  ISETP.GT.AND P5, PT, R0, RZ, P4 ;  /* 0x000000ff0000720c */ /* 0x000fe400027a4270 */
[----:B------:R-:W-:Y:S01]  /*5ec0*/  F2FP.BF16.F32.PACK_AB R75, RZ, R75 ;  /* 0x0000004bff4b723e */ /* 0x000fe200000010ff */
[----:B------:R-:W-:Y:S01]  /*5ed0*/  @P1 STG.E.U16 desc[UR36][R6.64+0xc0], R74 ;  /* 0x0000c04a06001986 */ /* 0x000fe2000c101524 */
[----:B------:R-:W-:-:S02]  /*5ee0*/  F2FP.BF16.F32.PACK_AB R76, RZ, R76 ;  /* 0x0000004cff4c723e */ /* 0x000fc400000010ff */
[C---:B------:R-:W-:Y:S01]  /*5ef0*/  ISETP.GT.AND P3, PT, R0.reuse, RZ, P0 ;  /* 0x000000ff0000720c */ /* 0x040fe20000764270 */
[----:B------:R-:W-:Y:S01]  /*5f00*/  @P2 STG.E.U16 desc[UR36][R6.64+0xc2], R75 ;  /* 0x0000c24b06002986 */ /* 0x000fe2000c101524 */
[C---:B------:R-:W-:Y:S02]  /*5f10*/  ISETP.GT.AND P4, PT, R0.reuse, 0x8, P4 ;  /* 0x000000080000780c */ /* 0x040fe40002784270 */
[----:B------:R-:W-:Y:S02]  /*5f20*/  F2FP.BF16.F32.PACK_AB R77, RZ, R77 ;  /* 0x0000004dff4d723e */ /* 0x000fe400000010ff */
[----:B------:R-:W-:Y:S01]  /*5f30*/  F2FP.BF16.F32.PACK_AB R78, RZ, R78 ;  /* 0x0000004eff4e723e */ /* 0x000fe200000010ff */
[----:B------:R-:W-:Y:S01]  /*5f40*/  @P5 STG.E.U16 desc[UR36][R4.64+0xd0], R76 ;  /* 0x0000d04c04005986 */ /* 0x000fe2000c101524 */
[----:B------:R-:W-:Y:S02]  /*5f50*/  ISETP.GT.AND P5, PT, R0, 0x8, P0 ;  /* 0x000000080000780c */ /* 0x000fe400007a4270 */
[----:B------:R-:W-:-:S02]  /*5f60*/  F2FP.BF16.F32.PACK_AB R79, RZ, R79 ;  /* 0x0000004fff4f723e */ /* 0x000fc400000010ff */
[C---:B------:R-:W-:Y:S01]  /*5f70*/  ISETP.GT.AND P2, PT, R3.reuse, 0x71, PT ;  /* 0x000000710300780c */ /* 0x040fe20003f44270 */
[----:B------:R-:W-:Y:S01]  /*5f80*/  @P3 STG.E.U16 desc[UR36][R4.64+0xd2], R77 ;  /* 0x0000d24d04003986 */ /* 0x000fe2000c101524 */
[----:B------:R-:W-:Y:S02]  /*5f90*/  ISETP.GT.AND P3, PT, R3, 0x70, PT ;  /* 0x000000700300780c */ /* 0x000fe40003f64270 */
[----:B------:R-:W-:Y:S01]  /*5fa0*/  F2FP.BF16.F32.PACK_AB R80, RZ, R80 ;  /* 0x00000050ff50723e */ /* 0x000fe200000010ff */
[----:B------:R-:W-:Y:S01]  /*5fb0*/  @P4 STG.E.U16 desc[UR36][R6.64+0xd0], R78 ;  /* 0x0000d04e06004986 */ /* 0x000fe2000c101524 */
[C---:B------:R-:W-:Y:S02]  /*5fc0*/  ISETP.GT.AND P4, PT, R0.reuse, RZ, P2 ;  /* 0x000000ff0000720c */ /* 0x040fe40001784270 */
[----:B------:R-:W-:Y:S01]  /*5fd0*/  F2FP.BF16.F32.PACK_AB R81, RZ, R81 ;  /* 0x00000051ff51723e */ /* 0x000fe200000010ff */
[----:B------:R-:W-:Y:S01]  /*5fe0*/  @P5 STG.E.U16 desc[UR36][R6.64+0xd2], R79 ;  /* 0x0000d24f06005986 */ /* 0x000fe2000c101524 */
[----:B------:R-:W-:-:S02]  /*5ff0*/  ISETP.GT.AND P5, PT, R0, RZ, P3 ;  /* 0x000000ff0000720c */ /* 0x000fc40001fa4270 */
[C---:B------:R-:W-:Y:S02]  /*6000*/  ISETP.GT.AND P1, PT, R3.reuse, 0x78, PT ;  /* 0x000000780300780c */ /* 0x040fe40003f24270 */
[----:B------:R-:W-:Y:S02]  /*6010*/  ISETP.GT.AND P0, PT, R3, 0x79, PT ;  /* 0x000000790300780c */ /* 0x000fe40003f04270 */
[C---:B------:R-:W-:Y:S02]  /*6020*/  ISETP.GT.AND P3, PT, R0.reuse, 0x8, P3 ;  /* 0x000000080000780c */ /* 0x040fe40001f64270 */
[C---:B------:R-:W-:Y:S02]  /*6030*/  ISETP.GT.AND P2, PT, R0.reuse, 0x8, P2 ;  /* 0x000000080000780c */ /* 0x040fe40001744270 */
[----:B------:R-:W-:Y:S02]  /*6040*/  F2FP.BF16.F32.PACK_AB R82, RZ, R82 ;  /* 0x00000052ff52723e */ /* 0x000fe400000010ff */
[----:B------:R-:W-:Y:S01]  /*6050*/  F2FP.BF16.F32.PACK_AB R83, RZ, R83 ;  /* 0x00000053ff53723e */ /* 0x000fe200000010ff */
[----:B------:R-:W-:Y:S01]  /*6060*/  @P5 STG.E.U16 desc[UR36][R4.64+0xe0], R80 ;  /* 0x0000e05004005986 */ /* 0x000fe2000c101524 */
[----:B------:R-:W-:-:S02]  /*6070*/  ISETP.GT.AND P5, PT, R0, RZ, P0 ;  /* 0x000000ff0000720c */ /* 0x000fc400007a4270 */
[C---:B------:R-:W-:Y:S01]  /*6080*/  ISETP.GT.AND P0, PT, R0.reuse, 0x8, P0 ;  /* 0x000000080000780c */ /* 0x040fe20000704270 */
[----:B------:R-:W-:Y:S01]  /*6090*/  @P4 STG.E.U16 desc[UR36][R4.64+0xe2], R81 ;  /* 0x0000e25104004986 */ /* 0x000fe2000c101524 */
[C---:B------:R-:W-:Y:S02]  /*60a0*/  ISETP.GT.AND P4, PT, R0.reuse, RZ, P1 ;  /* 0x000000ff0000720c */ /* 0x040fe40000f84270 */
[----:B------:R-:W-:Y:S01]  /*60b0*/  ISETP.GT.AND P1, PT, R0, 0x8, P1 ;  /* 0x000000080000780c */ /* 0x000fe20000f24270 */
[----:B------:R-:W-:Y:S01]  /*60c0*/  @P3 STG.E.U16 desc[UR36][R6.64+0xe0], R82 ;  /* 0x0000e05206003986 */ /* 0x000fe2000c101524 */
[----:B------:R-:W-:Y:S02]  /*60d0*/  F2FP.BF16.F32.PACK_AB R84, RZ, R84 ;  /* 0x00000054ff54723e */ /* 0x000fe400000010ff */
[----:B------:R-:W-:Y:S01]  /*60e0*/  F2FP.BF16.F32.PACK_AB R85, RZ, R85 ;  /* 0x00000055ff55723e */ /* 0x000fe200000010ff */
[----:B------:R-:W-:Y:S01]  /*60f0*/  @P2 STG.E.U16 desc[UR36][R6.64+0xe2], R83 ;  /* 0x0000e25306002986 */ /* 0x000fe2000c101524 */
[----:B------:R-:W-:-:S02]  /*6100*/  F2FP.BF16.F32.PACK_AB R86, RZ, R86 ;  /* 0x00000056ff56723e */ /* 0x000fc400000010ff */
[----:B------:R-:W-:-:S03]  /*6110*/  F2FP.BF16.F32.PACK_AB R87, RZ, R87 ;  /* 0x00000057ff57723e */ /* 0x000fc600000010ff */
[----:B------:R-:W-:Y:S04]  /*6120*/  @P4 STG.E.U16 desc[UR36][R4.64+0xf0], R84 ;  /* 0x0000f05404004986 */ /* 0x000fe8000c101524 */
[----:B------:R0:W-:Y:S02]  /*6130*/  @P5 STG.E.U16 desc[UR36][R4.64+0xf2], R85 ;  /* 0x0000f25504005986 */ /* 0x0001e4000c101524 */
[----:B0-----:R-:W-:Y:S02]  /*6140*/  @P1 IMAD.MOV.U32 R4, RZ, RZ, R6 ;  /* 0x000000ffff041224 */ /* 0x001fe400078e0006 */
[----:B------:R-:W-:-:S05]  /*6150*/  @P1 IMAD.MOV.U32 R5, RZ, RZ, R7 ;  /* 0x000000ffff051224 */ /* 0x000fca00078e0007 */
[----:B------:R0:W-:Y:S04]  /*6160*/  @P1 STG.E.U16 desc[UR36][R4.64+0xf0], R86 ;  /* 0x0000f05604001986 */ /* 0x0001e8000c101524 */
[----:B------:R0:W-:Y:S02]  /*6170*/  @P0 STG.E.U16 desc[UR36][R6.64+0xf2], R87 ;  /* 0x0000f25706000986 */ /* 0x0001e4000c101524 */
.L_x_159:
[----:B------:R-:W-:Y:S05]  /*6180*/  BSYNC B0 ;  /* 0x0000000000007941 */ /* 0x000fea0003800000 */
.L_x_33:
[----:B0-----:R-:W2:Y:S01]  /*6190*/  LDL.64 R4, [R1] ;  /* 0x0000000001047983 */ /* 0x001ea20000100a00 */
[----:B------:R-:W-:Y:S01]  /*61a0*/  ULDC.64 UR4, c[0x0][0x650] ;  /* 0x0001940000047ab9 */ /* 0x000fe20000000a00 */
[----:B------:R-:W-:Y:S02]  /*61b0*/  IMAD.U32 R0, RZ, RZ, UR44 ;  /* 0x0000002cff007e24 */ /* 0x000fe4000f8e00ff */
[----:B------:R-:W-:Y:S02]  /*61c0*/  IMAD.MOV.U32 R22, RZ, RZ, -0x1 ;  /* 0xffffffffff167424 */ /* 0x000fe400078e00ff */
[----:B------:R0:W-:Y:S01]  /*61d0*/  SYNCS.ARRIVE.TRANS64.A1T0 RZ, [R0+UR46], RZ ;  /* 0x000000ff00ff79a7 */ /* 0x0001e2000810002e */
[----:B-----5:R-:W-:Y:S02]  /*61e0*/  IMAD.MOV.U32 R18, RZ, RZ, -0x1 ;  /* 0xffffffffff127424 */ /* 0x020fe400078e00ff */
[----:B------:R-:W-:Y:S01]  /*61f0*/  IMAD.MOV.U32 R19, RZ, RZ, -0x1 ;  /* 0xffffffffff137424 */ /* 0x000fe200078e00ff */
[----:B0-----:R-:W-:-:S02]  /*6200*/  PRMT R0, RZ, 0x7610, R0 ;  /* 0x00007610ff007816 */ /* 0x001fc40000000000 */
[----:B--2---:R-:W-:-:S05]  /*6210*/  LEA R16, P0, R4, R16, 0x1 ;  /* 0x0000001004107211 */ /* 0x004fca00078008ff */
[----:B------:R-:W-:Y:S01]  /*6220*/  IMAD.X R17, R98, 0x1, R17, P0 ;  /* 0x0000000162117824 */ /* 0x000fe200000e0611 */
[----:B------:R-:W-:-:S04]  /*6230*/  ISETP.GE.U32.AND P0, PT, R16, UR4, PT ;  /* 0x0000000410007c0c */ /* 0x000fc8000bf06070 */
[----:B------:R-:W-:-:S13]  /*6240*/  ISETP.GE.U32.AND.EX P0, PT, R17, UR5, PT, P0 ;  /* 0x0000000511007c0c */ /* 0x000fda000bf06100 */
[----:B------:R-:W-:Y:S05]  /*6250*/  @P0 BRA `(.L_x_160) ;  /* 0x00000004004c0947 */ /* 0x000fea0003800000 */
[----:B-1----:R-:W0:Y:S01]  /*6260*/  LDC.64 R10, c[0x0][0x628] ;  /* 0x00018a00ff0a7b82 */ /* 0x002e220000000a00 */
[----:B------:R-:W1:Y:S01]  /*6270*/  S2R R12, SR_CTAID.X ;  /* 0x00000000000c7919 */ /* 0x000e620000002500 */
[----:B------:R-:W-:Y:S02]  /*6280*/  IMAD.MOV.U32 R8, RZ, RZ, R16 ;  /* 0x000000ffff087224 */ /* 0x000fe400078e0010 */
[----:B------:R-:W-:Y:S01]  /*6290*/  IMAD.MOV.U32 R9, RZ, RZ, R17 ;  /* 0x000000ffff097224 */ /* 0x000fe200078e0011 */
[----:B------:R-:W2:Y:S03]  /*62a0*/  S2R R18, SR_CTAID.Y ;  /* 0x0000000000127919 */ /* 0x000ea60000002600 */
[----:B------:R-:W1:Y:S08]  /*62b0*/  LDC R0, c[0x0][0x630] ;  /* 0x00018c00ff007b82 */ /* 0x000e700000000800 */
[----:B------:R-:W1:Y:S01]  /*62c0*/  LDC.64 R14, c[0x0][0x620] ;  /* 0x00018800ff0e7b82 */ /* 0x000e620000000a00 */
[----:B0-----:R-:W-:-:S04]  /*62d0*/  ISETP.NE.U32.AND P0, PT, R10, RZ, PT ;  /* 0x000000ff0a00720c */ /* 0x001fc80003f05070 */
[----:B------:R-:W-:-:S13]  /*62e0*/  ISETP.NE.AND.EX P0, PT, R11, RZ, PT, P0 ;  /* 0x000000ff0b00720c */ /* 0x000fda0003f05300 */
[----:B-12---:R-:W-:Y:S05]  /*62f0*/  @!P0 BRA `(.L_x_161) ;  /* 0x0000000000288947 */ /* 0x006fea0003800000 */
[----:B------:R-:W0:Y:S02]  /*6300*/  LDC R3, c[0x0][0x634] ;  /* 0x00018d00ff037b82 */ /* 0x000e240000000800 */
[----:B0-----:R-:W-:-:S05]  /*6310*/  IADD3 R3, P0, R16, R3, RZ ;  /* 0x0000000310037210 */ /* 0x001fca0007f1e0ff */
[----:B------:R-:W-:-:S04]  /*6320*/  IMAD.X R13, RZ, RZ, R17, P0 ;  /* 0x000000ffff0d7224 */ /* 0x000fc800000e0611 */
[----:B------:R-:W-:-:S04]  /*6330*/  IMAD.WIDE.U32 R4, R13, R10, RZ ;  /* 0x0000000a0d047225 */ /* 0x000fc800078e00ff */
[----:B---34-:R-:W-:-:S04]  /*6340*/  IMAD.WIDE.U32 R6, P0, R3, R11, R4 ;  /* 0x0000000b03067225 */ /* 0x018fc80007800004 */
[----:B------:R-:W-:-:S04]  /*6350*/  IMAD.WIDE.U32 R4, R3, R10, RZ ;  /* 0x0000000a03047225 */ /* 0x000fc800078e00ff */
[----:B------:R-:W-:Y:S01]  /*6360*/  IMAD.X R9, RZ, RZ, RZ, P0 ;  /* 0x000000ffff097224 */ /* 0x000fe200000e06ff */
[----:B------:R-:W-:Y:S01]  /*6370*/  IADD3 RZ, P0, R5, R6, RZ ;  /* 0x0000000605ff7210 */ /* 0x000fe20007f1e0ff */
[----:B------:R-:W-:-:S04]  /*6380*/  IMAD.MOV.U32 R8, RZ, RZ, R7 ;  /* 0x000000ffff087224 */ /* 0x000fc800078e0007 */
[----:B------:R-:W-:-:S08]  /*6390*/  IMAD.WIDE.U32.X R8, R13, R11, R8, P0 ;  /* 0x0000000b0d087225 */ /* 0x000fd000000e0408 */
.L_x_161:
[-CC-:B------:R-:W-:Y:S01]  /*63a0*/  SHF.R.U64 R19, R8, R0.reuse, R9.reuse ;  /* 0x0000000008137219 */ /* 0x180fe20000001209 */
[----:B------:R-:W0:Y:S01]  /*63b0*/  LDC.64 R24, c[0x0][0x640] ;  /* 0x00019000ff187b82 */ /* 0x000e220000000a00 */
[----:B------:R-:W-:Y:S01]  /*63c0*/  SHF.R.U32.HI R0, RZ, R0, R9 ;  /* 0x00000000ff007219 */ /* 0x000fe20000011609 */
[----:B------:R-:W-:Y:S01]  /*63d0*/  ULDC UR4, c[0x0][0x150] ;  /* 0x0000540000047ab9 */ /* 0x000fe20000000800 */
[----:B------:R-:W-:Y:S02]  /*63e0*/  IADD3 R3, P0, RZ, -R19, RZ ;  /* 0x80000013ff037210 */ /* 0x000fe40007f1e0ff */
[----:B---34-:R-:W-:-:S03]  /*63f0*/  I2FP.F32.U32 R7, R12 ;  /* 0x0000000c00077245 */ /* 0x018fc60000201000 */
[----:B------:R-:W1:Y:S01]  /*6400*/  LDC R6, c[0x0][0x618] ;  /* 0x00018600ff067b82 */ /* 0x000e620000000800 */
[----:B------:R-:W-:Y:S02]  /*6410*/  IMAD.X R5, RZ, RZ, ~R0, P0 ;  /* 0x000000ffff057224 */ /* 0x000fe400000e0e00 */
[----:B------:R-:W-:Y:S01]  /*6420*/  FMUL R7, R7, UR4 ;  /* 0x0000000407077c20 */ /* 0x000fe20008400000 */
[----:B------:R-:W-:Y:S01]  /*6430*/  ULDC UR4, c[0x0][0x154] ;  /* 0x0000550000047ab9 */ /* 0x000fe20000000800 */
[-C--:B------:R-:W-:Y:S02]  /*6440*/  IMAD R0, R5, R14.reuse, RZ ;  /* 0x0000000e05007224 */ /* 0x080fe400078e02ff */
[C---:B------:R-:W-:Y:S01]  /*6450*/  IMAD.WIDE.U32 R4, R3.reuse, R14, R16 ;  /* 0x0000000e03047225 */ /* 0x040fe200078e0010 */
[----:B------:R-:W2:Y:S01]  /*6460*/  LDC R8, c[0x0][0x608] ;  /* 0x00018200ff087b82 */ /* 0x000ea20000000800 */
[----:B------:R-:W3:Y:S02]  /*6470*/  F2I.U32.TRUNC.NTZ R7, R7 ;  /* 0x0000000700077305 */ /* 0x000ee4000020f000 */
[----:B------:R-:W-:Y:S01]  /*6480*/  IMAD R3, R3, R15, R0 ;  /* 0x0000000f03037224 */ /* 0x000fe200078e0200 */
[----:B------:R-:W-:-:S03]  /*6490*/  I2FP.F32.U32 R0, R18 ;  /* 0x0000001200007245 */ /* 0x000fc60000201000 */
[----:B------:R-:W-:Y:S01]  /*64a0*/  IMAD.IADD R3, R5, 0x1, R3 ;  /* 0x0000000105037824 */ /* 0x000fe200078e0203 */
[----:B------:R-:W4:Y:S01]  /*64b0*/  LDC R11, c[0x0][0x658] ;  /* 0x00019600ff0b7b82 */ /* 0x000f220000000800 */
[----:B0-----:R-:W-:-:S04]  /*64c0*/  ISETP.NE.U32.AND P0, PT, R24, RZ, PT ;  /* 0x000000ff1800720c */ /* 0x001fc80003f05070 */
[----:B------:R-:W-:-:S03]  /*64d0*/  ISETP.NE.AND.EX P0, PT, R25, RZ, PT, P0 ;  /* 0x000000ff1900720c */ /* 0x000fc60003f05300 */
[----:B------:R-:W0:Y:S01]  /*64e0*/  LDC R9, c[0x0][0x144] ;  /* 0x00005100ff097b82 */ /* 0x000e220000000800 */
[-C--:B-1----:R-:W-:Y:S01]  /*64f0*/  SHF.R.U64 R10, R4, R6.reuse, R3 ;  /* 0x00000006040a7219 */ /* 0x082fe20000001203 */
[----:B---3--:R-:W-:Y:S01]  /*6500*/  IMAD.MOV R7, RZ, RZ, -R7 ;  /* 0x000000ffff077224 */ /* 0x008fe200078e0a07 */
[----:B------:R-:W-:Y:S01]  /*6510*/  SHF.R.U32.HI R3, RZ, R6, R3 ;  /* 0x00000006ff037219 */ /* 0x000fe20000011603 */
[----:B------:R-:W-:-:S04]  /*6520*/  FMUL R6, R0, UR4 ;  /* 0x0000000400067c20 */ /* 0x000fc80008400000 */
[----:B------:R-:W1:Y:S01]  /*6530*/  LDC R21, c[0x0][0x148] ;  /* 0x00005200ff157b82 */ /* 0x000e620000000800 */
[----:B------:R3:W0:Y:S01]  /*6540*/  F2I.U32.TRUNC.NTZ R14, R6 ;  /* 0x00000006000e7305 */ /* 0x000622000020f000 */
[-CC-:B--2---:R-:W-:Y:S02]  /*6550*/  SHF.R.U64 R13, R10, R8.reuse, R3.reuse ;  /* 0x000000080a0d7219 */ /* 0x184fe40000001203 */
[----:B------:R-:W-:-:S04]  /*6560*/  SHF.R.U32.HI R0, RZ, R8, R3 ;  /* 0x00000008ff007219 */ /* 0x000fc80000011603 */
[----:B------:R-:W2:Y:S01]  /*6570*/  LDC R20, c[0x0][0x648] ;  /* 0x00019200ff147b82 */ /* 0x000ea20000000800 */
[-CC-:B----4-:R-:W-:Y:S02]  /*6580*/  SHF.R.U64 R15, R13, R11.reuse, R0.reuse ;  /* 0x0000000b0d0f7219 */ /* 0x190fe40000001200 */
[----:B------:R-:W-:-:S03]  /*6590*/  SHF.R.U32.HI R5, RZ, R11, R0 ;  /* 0x0000000bff057219 */ /* 0x000fc60000011600 */
[----:B------:R-:W-:Y:S02]  /*65a0*/  IMAD.MOV.U32 R4, RZ, RZ, R15 ;  /* 0x000000ffff047224 */ /* 0x000fe400078e000f */
[----:B------:R-:W4:Y:S01]  /*65b0*/  LDC R26, c[0x0][0x638] ;  /* 0x00018e00ff1a7b82 */ /* 0x000f220000000800 */
[----:B0-----:R-:W-:-:S07]  /*65c0*/  IMAD R22, R9, R7, R12 ;  /* 0x0000000709167224 */ /* 0x001fce00078e020c */
[----:B------:R-:W0:Y:S08]  /*65d0*/  LDC R27, c[0x0][0x610] ;  /* 0x00018400ff1b7b82 */ /* 0x000e300000000800 */
[----:B------:R-:W0:Y:S01]  /*65e0*/  LDC R28, c[0x0][0x600] ;  /* 0x00018000ff1c7b82 */ /* 0x000e220000000800 */
[----:B-123--:R-:W-:Y:S05]  /*65f0*/  @!P0 BRA `(.L_x_162) ;  /* 0x0000000000288947 */ /* 0x00efea0003800000 */
[----:B------:R-:W1:Y:S02]  /*6600*/  LDC R0, c[0x0][0x64c] ;  /* 0x00019300ff007b82 */ /* 0x000e640000000800 */
[----:B-1----:R-:W-:-:S05]  /*6610*/  IADD3 R3, P0, R15, R0, RZ ;  /* 0x000000000f037210 */ /* 0x002fca0007f1e0ff */
        /* <DEDUP_REMOVED lines=8> */
.L_x_162:
[----:B------:R-:W-:Y:S01]  /*66a0*/  ISETP.NE.AND P0, PT, R2, 0x1, PT ;  /* 0x000000010200780c */ /* 0x000fe20003f05270 */
[----:B------:R-:W-:Y:S01]  /*66b0*/  IMAD.MOV R14, RZ, RZ, -R14 ;  /* 0x000000ffff0e7224 */ /* 0x000fe200078e0a0e */
[----:B------:R-:W-:Y:S02]  /*66c0*/  SHF.R.U64 R0, R4, R20, R5 ;  /* 0x0000001404007219 */ /* 0x000fe40000001205 */
[----:B------:R-:W-:Y:S02]  /*66d0*/  LOP3.LUT R3, R13, R100, RZ, 0xc0, !PT ;  /* 0x000000640d037212 */ /* 0x000fe400078ec0ff */
[----:B------:R-:W-:Y:S01]  /*66e0*/  LOP3.LUT R5, R10, R99, RZ, 0xc0, !PT ;  /* 0x000000630a057212 */ /* 0x000fe200078ec0ff */
[----:B------:R-:W-:Y:S02]  /*66f0*/  IMAD.MOV R4, RZ, RZ, -R0 ;  /* 0x000000ffff047224 */ /* 0x000fe400078e0a00 */
[----:B------:R-:W-:Y:S02]  /*6700*/  IMAD R3, R96, R0, R3 ;  /* 0x0000000060037224 */ /* 0x000fe400078e0203 */
[----:B----4-:R-:W-:-:S02]  /*6710*/  IMAD R0, R4, R26, R15 ;  /* 0x0000001a04007224 */ /* 0x010fc400078e020f */
[----:B------:R-:W-:Y:S02]  /*6720*/  @P0 IMAD R22, R21, R14, R18 ;  /* 0x0000000e15160224 */ /* 0x000fe400078e0212 */
[----:B------:R-:W-:Y:S02]  /*6730*/  IMAD.MOV.U32 R4, RZ, RZ, 0x1 ;  /* 0x00000001ff047424 */ /* 0x000fe400078e00ff */
[----:B0-----:R-:W-:Y:S02]  /*6740*/  IMAD R22, R3, R27, R22 ;  /* 0x0000001b03167224 */ /* 0x001fe400078e0216 */
[----:B------:R-:W-:Y:S01]  /*6750*/  IMAD R3, R0, R28, R5 ;  /* 0x0000001c00037224 */ /* 0x000fe200078e0205 */
[----:B------:R-:W-:-:S04]  /*6760*/  PRMT R0, R4, 0x7610, R0 ;  /* 0x0000761004007816 */ /* 0x000fc80000000000 */
[----:B------:R-:W-:Y:S02]  /*6770*/  SEL R18, R3, R22, !P0 ;  /* 0x0000001603127207 */ /* 0x000fe40004000000 */
[----:B------:R-:W-:-:S07]  /*6780*/  SEL R22, R22, R3, !P0 ;  /* 0x0000000316167207 */ /* 0x000fce0004000000 */
.L_x_160:
[----:B------:R-:W-:Y:S01]  /*6790*/  LOP3.LUT P0, RZ, R0, 0xff, RZ, 0xc0, !PT ;  /* 0x000000ff00ff7812 */ /* 0x000fe2000780c0ff */
[----:B------:R-:W-:Y:S01]  /*67a0*/  UIMAD.WIDE.U32 UR4, UR38, 0x38e38e39, URZ ;  /* 0x38e38e39260478a5 */ /* 0x000fe2000f8e003f */
[----:B------:R-:W-:-:S03]  /*67b0*/  LOP3.LUT R103, R103, 0x1, RZ, 0x3c, !PT ;  /* 0x0000000167677812 */ /* 0x000fc600078e3cff */
[----:B------:R-:W-:-:S04]  /*67c0*/  USHF.R.U32.HI UR4, URZ, 0x1, UR5 ;  /* 0x000000013f047899 */ /* 0x000fc80008011605 */
[----:B------:R-:W-:-:S04]  /*67d0*/  UIMAD UR38, UR4, -0x9, UR38 ;  /* 0xfffffff7042678a4 */ /* 0x000fc8000f8e0226 */
[----:B------:R-:W-:Y:S08]  /*67e0*/  @P0 BRA `(.L_x_163) ;  /* 0xffffffac00800947 */ /* 0x000ff0000383ffff */
[----:B------:R-:W-:Y:S05]  /*67f0*/  EXIT ;  /* 0x000000000000794d */ /* 0x000fea0003800000 */
.L_x_14:
[----:B------:R-:W-:-:S08]  /*6800*/  ISETP.NE.AND P0, PT, R14, RZ, PT ;  /* 0x000000ff0e00720c */ /* 0x000fd00003f05270 */
[----:B0-----:R-:W0:-:S00]  /*6810*/  USETMAXREG.DEALLOC.CTAPOOL 0x28 ;  /* 0x00000028000079c8 */ /* 0x001e0000080e0500 */
[----:B------:R-:W-:Y:S05]  /*6820*/  @P0 EXIT ;  /* 0x000000000000094d */ /* 0x000fea0003800000 */
[----:B0-----:R-:W-:Y:S01]  /*6830*/  LOP3.LUT P0, RZ, R3, 0xff, RZ, 0xc0, !PT ;  /* 0x000000ff03ff7812 */ /* 0x001fe2000780c0ff */
[----:B------:R-:W-:Y:S02]  /*6840*/  IMAD.MOV.U32 R3, RZ, RZ, 0x1 ;  /* 0x00000001ff037424 */ /* 0x000fe400078e00ff */
[----:B------:R-:W-:-:S10]  /*6850*/  IMAD.MOV.U32 R8, RZ, RZ, RZ ;  /* 0x000000ffff087224 */ /* 0x000fd400078e00ff */
[----:B------:R-:W-:Y:S05]  /*6860*/  @!P0 BRA `(.L_x_164) ;  /* 0x0000000c000c8947 */ /* 0x000fea0003800000 */
[----:B------:R-:W-:Y:S01]  /*6870*/  LOP3.LUT P0, RZ, R4, 0x1f, RZ, 0xc0, !PT ;  /* 0x0000001f04ff7812 */ /* 0x000fe2000780c0ff */
[----:B------:R-:W-:Y:S01]  /*6880*/  ULDC UR5, c[0x0][0x658] ;  /* 0x0001960000057ab9 */ /* 0x000fe20000000800 */
[----:B------:R-:W-:Y:S01]  /*6890*/  UMOV UR6, 0xffffffff ;  /* 0xffffffff00067882 */ /* 0x000fe20000000000 */
[----:B------:R-:W-:Y:S01]  /*68a0*/  BSSY B0, `(.L_x_164) ;  /* 0x00000bf000007945 */ /* 0x000fe20003800000 */
[----:B------:R-:W-:Y:S01]  /*68b0*/  USHF.L.U32 UR6, UR6, UR5, URZ ;  /* 0x0000000506067299 */ /* 0x000fe2000800063f */
[C---:B------:R-:W-:Y:S01]  /*68c0*/  ISETP.NE.AND P2, PT, R5.reuse, RZ, PT ;  /* 0x000000ff0500720c */ /* 0x040fe20003f45270 */
[----:B------:R-:W-:Y:S01]  /*68d0*/  IMAD.MOV.U32 R10, RZ, RZ, 0x1 ;  /* 0x00000001ff0a7424 */ /* 0x000fe200078e00ff */
[----:B------:R-:W-:Y:S01]  /*68e0*/  ISETP.NE.OR P0, PT, R5, RZ, !P0 ;  /* 0x000000ff0500720c */ /* 0x000fe20004705670 */
[----:B------:R-:W-:Y:S01]  /*68f0*/  IMAD.MOV.U32 R3, RZ, RZ, 0x1 ;  /* 0x00000001ff037424 */ /* 0x000fe200078e00ff */
[----:B------:R-:W-:Y:S01]  /*6900*/  LOP3.LUT R9, R23, 0x2, RZ, 0xfc, !PT ;  /* 0x0000000217097812 */ /* 0x000fe200078efcff */
[----:B------:R-:W-:Y:S01]  /*6910*/  IMAD.MOV.U32 R8, RZ, RZ, RZ ;  /* 0x000000ffff087224 */ /* 0x000fe200078e00ff */
[----:B------:R-:W-:Y:S01]  /*6920*/  ULDC UR4, c[0x0][0x600] ;  /* 0x0001800000047ab9 */ /* 0x000fe20000000800 */
[----:B------:R-:W-:Y:S01]  /*6930*/  UMOV UR7, 0x1 ;  /* 0x0000000100077882 */ /* 0x000fe20000000000 */
[----:B------:R-:W-:-:S02]  /*6940*/  UIADD3 UR19, UR40, 0x1, URZ ;  /* 0x0000000128137890 */ /* 0x000fc4000fffe03f */
[----:B------:R-:W-:Y:S02]  /*6950*/  UIADD3 UR15, UR4, -0x1, URZ ;  /* 0xffffffff040f7890 */ /* 0x000fe4000fffe03f */
[----:B------:R-:W-:Y:S02]  /*6960*/  USHF.L.U32 UR17, UR7, UR5, URZ ;  /* 0x0000000507117299 */ /* 0x000fe4000800063f */
[----:B------:R-:W-:Y:S01]  /*6970*/  ULOP3.LUT UR16, URZ, UR6, URZ, 0x33, !UPT ;  /* 0x000000063f107292 */ /* 0x000fe2000f8e333f */
[----:B------:R-:W-:-:S11]  /*6980*/  ULDC.64 UR20, c[0x0][0x198] ;  /* 0x0000660000147ab9 */ /* 0x000fd60000000a00 */
.L_x_176:
[----:B------:R-:W-:-:S03]  /*6990*/  UMOV UR4, 0xffffffff ;  /* 0xffffffff00047882 */ /* 0x000fc60000000000 */
[----:B------:R-:W-:Y:S05]  /*69a0*/  BRA.DIV UR4, `(.L_x_165) ;  /* 0x00000012048c7947 */ /* 0x000fea000b800000 */
[----:B------:R-:W-:-:S13]  /*69b0*/  ELECT P6, URZ, PT ;  /* 0x00000000003f782f */ /* 0x000fda00038c0000 */
.L_x_194:
[----:B------:R-:W0:Y:S01]  /*69c0*/  LDC R4, c[0x0][0x28c] ;  /* 0x0000a300ff047b82 */ /* 0x000e220000000800 */
[----:B------:R-:W-:Y:S01]  /*69d0*/  BSSY B1, `(.L_x_166) ;  /* 0x0000037000017945 */ /* 0x000fe20003800000 */
[----:B0-----:R-:W-:-:S13]  /*69e0*/  ISETP.LT.OR P6, PT, R4, 0x1, !P6 ;  /* 0x000000010400780c */ /* 0x001fda00077c1670 */
[----:B------:R-:W-:Y:S05]  /*69f0*/  @P6 BRA `(.L_x_167) ;  /* 0x0000000000d06947 */ /* 0x000fea0003800000 */
[----:B------:R-:W-:Y:S02]  /*6a00*/  IMAD.SHL.U32 R18, R18, 0x80, RZ ;  /* 0x0000008012127824 */ /* 0x000fe400078e00ff */
[----:B------:R-:W-:Y:S02]  /*6a10*/  IMAD.SHL.U32 R22, R22, 0x40, RZ ;  /* 0x0000004016167824 */ /* 0x000fe400078e00ff */
[----:B------:R-:W-:Y:S02]  /*6a20*/  IMAD.MOV.U32 R13, RZ, RZ, RZ ;  /* 0x000000ffff0d7224 */ /* 0x000fe400078e00ff */
[----:B------:R-:W-:Y:S02]  /*6a30*/  IMAD.U32 R14, RZ, RZ, UR19 ;  /* 0x00000013ff0e7e24 */ /* 0x000fe4000f8e00ff */
[----:B------:R-:W-:Y:S02]  /*6a40*/  IMAD.MOV.U32 R4, RZ, RZ, R3 ;  /* 0x000000ffff047224 */ /* 0x000fe400078e0003 */
[----:B------:R-:W-:-:S07]  /*6a50*/  IMAD.MOV.U32 R5, RZ, RZ, R8 ;  /* 0x000000ffff057224 */ /* 0x000fce00078e0008 */
.L_x_171:
[----:B------:R-:W0:Y:S01]  /*6a60*/  S2R R7, SR_CgaCtaId ;  /* 0x0000000000077919 */ /* 0x000e220000008800 */
[----:B------:R-:W-:-:S04]  /*6a70*/  MOV R6, 0x400 ;  /* 0x0000040000067802 */ /* 0x000fc80000000f00 */
[----:B0-----:R-:W-:Y:S02]  /*6a80*/  LEA R12, R7, R6, 0x18 ;  /* 0x00000006070c7211 */ /* 0x001fe400078ec0ff */
[----:B------:R-:W-:Y:S01]  /*6a90*/  SHF.L.U32 R6, R4, 0x1f, RZ ;  /* 0x0000001f04067819 */ /* 0x000fe200000006ff */
[----:B------:R-:W0:Y:S02]  /*6aa0*/  @!P2 LDC R7, c[0x0][0x500] ;  /* 0x00014000ff07ab82 */ /* 0x000e240000000800 */
[----:B------:R-:W-:-:S04]  /*6ab0*/  IMAD R11, R5, 0x8, R12 ;  /* 0x00000008050b7824 */ /* 0x000fc800078e020c */
[----:B------:R-:W1:Y:S02]  /*6ac0*/  SYNCS.PHASECHK.TRANS64.TRYWAIT P1, [R11+URZ+0x48], R6 ;  /* 0x000048060b0075a7 */ /* 0x000e64000802017f */
[----:B-1----:R-:W-:Y:S05]  /*6ad0*/  @!P1 BRA `(.L_x_168) ;  /* 0x0000001000609947 */ /* 0x002fea0003800000 */
.L_x_195:
[----:B-1----:R-:W-:Y:S01]  /*6ae0*/  PRMT R6, R9, 0x9910, RZ ;  /* 0x0000991009067816 */ /* 0x002fe200000000ff */
[----:B0-----:R0:W-:Y:S03]  /*6af0*/  @!P2 SYNCS.ARRIVE.TRANS64 RZ, [R11+URZ], R7 ;  /* 0x000000070bffa9a7 */ /* 0x0011e6000800003f */
[----:B------:R-:W-:-:S13]  /*6b00*/  ISETP.NE.AND P1, PT, R6, 0x2, PT ;  /* 0x000000020600780c */ /* 0x000fda0003f25270 */
[----:B0-----:R-:W-:Y:S05]  /*6b10*/  @P1 BRA `(.L_x_169) ;  /* 0x0000000000041947 */ /* 0x001fea0003800000 */
[----:B------:R-:W-:Y:S01]  /*6b20*/  BPT.TRAP 0x1 ;  /* 0x000000040000795c */ /* 0x000fe20000300000 */
.L_x_169:
[----:B------:R-:W-:Y:S05]  /*6b30*/  @P0 BRA `(.L_x_170) ;  /* 0x0000000000040947 */ /* 0x000fea0003800000 */
[----:B------:R-:W-:Y:S01]  /*6b40*/  BPT.TRAP 0x1 ;  /* 0x000000040000795c */ /* 0x000fe20000300000 */
.L_x_170:
[--C-:B------:R-:W-:Y:S01]  /*6b50*/  IMAD R6, R5, 0x2000, R12.reuse ;  /* 0x0000200005067824 */ /* 0x100fe200078e020c */
[----:B------:R-:W-:Y:S01]  /*6b60*/  R2UR UR9, R11 ;  /* 0x000000000b0972ca */ /* 0x000fe200000e0000 */
[C---:B------:R-:W-:Y:S01]  /*6b70*/  IMAD R12, R5.reuse, 0x4000, R12 ;  /* 0x00004000050c7824 */ /* 0x040fe200078e020c */
[----:B------:R-:W-:Y:S01]  /*6b80*/  UIADD3 UR4, UP0, UR20, 0xf0, URZ ;  /* 0x000000f014047890 */ /* 0x000fe2000ff1e03f */
[----:B------:R-:W-:Y:S01]  /*6b90*/  VIADD R14, R14, 0xffffffff ;  /* 0xffffffff0e0e7836 */ /* 0x000fe20000000000 */
[----:B------:R-:W-:Y:S01]  /*6ba0*/  R2UR UR5, R6 ;  /* 0x00000000060572ca */ /* 0x000fe200000e0000 */
[----:B------:R-:W-:Y:S01]  /*6bb0*/  UIADD3 UR22, UP1, UR20, 0x1f0, URZ ;  /* 0x000001f014167890 */ /* 0x000fe2000ff3e03f */
[----:B------:R-:W-:Y:S01]  /*6bc0*/  R2UR UR8, R12 ;  /* 0x000000000c0872ca */ /* 0x000fe200000e0000 */
[----:B------:R-:W-:Y:S01]  /*6bd0*/  VIADD R5, R5, 0x1 ;  /* 0x0000000105057836 */ /* 0x000fe20000000000 */
[----:B------:R-:W-:Y:S01]  /*6be0*/  R2UR UR11, R22 ;  /* 0x00000000160b72ca */ /* 0x000fe200000e0000 */
[----:B------:R-:W-:Y:S01]  /*6bf0*/  UIADD3.X UR23, URZ, UR21, URZ, UP1, !UPT ;  /* 0x000000153f177290 */ /* 0x000fe20008ffe43f */
[----:B------:R-:W-:Y:S01]  /*6c00*/  R2UR UR10, R13 ;  /* 0x000000000d0a72ca */ /* 0x000fe200000e0000 */
[----:B------:R-:W-:Y:S01]  /*6c10*/  UMOV UR6, 0x0 ;  /* 0x0000000000067882 */ /* 0x000fe20000000000 */
[----:B------:R-:W-:Y:S01]  /*6c20*/  R2UR UR12, R19 ;  /* 0x00000000130c72ca */ /* 0x000fe200000e0000 */
[----:B------:R-:W-:Y:S01]  /*6c30*/  UMOV UR7, 0x10000000 ;  /* 0x1000000000077882 */ /* 0x000fe20000000000 */
[----:B------:R-:W-:Y:S01]  /*6c40*/  R2UR UR18, R18 ;  /* 0x00000000121272ca */ /* 0x000fe200000e0000 */
[----:B------:R-:W-:Y:S01]  /*6c50*/  VIADD R13, R13, 0x40 ;  /* 0x000000400d0d7836 */ /* 0x000fe20000000000 */
[----:B------:R-:W-:Y:S01]  /*6c60*/  ISETP.GT.AND P3, PT, R14, 0x1, PT ;  /* 0x000000010e00780c */ /* 0x000fe20003f64270 */
[----:B------:R-:W-:Y:S01]  /*6c70*/  UIADD3 UR13, UR5, 0x180, URZ ;  /* 0x00000180050d7890 */ /* 0x000fe2000fffe03f */
[----:B------:R-:W-:Y:S01]  /*6c80*/  ISETP.NE.AND P1, PT, R5, 0x9, PT ;  /* 0x000000090500780c */ /* 0x000fe20003f25270 */
[----:B------:R-:W-:-:S02]  /*6c90*/  UIADD3.X UR5, URZ, UR21, URZ, UP0, !UPT ;  /* 0x000000153f057290 */ /* 0x000fc400087fe43f */
[----:B------:R-:W-:Y:S01]  /*6ca0*/  UIADD3 UR14, UR8, 0x12180, URZ ;  /* 0x00012180080e7890 */ /* 0x000fe2000fffe03f */
[----:B------:R-:W-:Y:S02]  /*6cb0*/  SEL R7, RZ, 0x1, P1 ;  /* 0x00000001ff077807 */ /* 0x000fe40000800000 */
[----:B------:R-:W-:Y:S01]  /*6cc0*/  UMOV UR8, UR13 ;  /* 0x0000000d00087c82 */ /* 0x000fe20008000000 */
[----:B------:R-:W-:Y:S02]  /*6cd0*/  SEL R5, R5, RZ, P1 ;  /* 0x000000ff05057207 */ /* 0x000fe40000800000 */
[----:B------:R-:W-:Y:S01]  /*6ce0*/  LOP3.LUT R4, R4, R7, RZ, 0x3c, !PT ;  /* 0x0000000704047212 */ /* 0x000fe200078e3cff */
[----:B------:R0:W-:Y:S02]  /*6cf0*/  UTMALDG.3D [UR8], [UR4], desc[UR6] ;  /* 0x00000608040075b4 */ /* 0x0001e40008011000 */
[----:B0-----:R-:W-:Y:S01]  /*6d00*/  UMOV UR8, UR14 ;  /* 0x0000000e00087c82 */ /* 0x001fe20008000000 */
[----:B------:R-:W-:-:S02]  /*6d10*/  UMOV UR11, UR18 ;  /* 0x00000012000b7c82 */ /* 0x000fc40008000000 */
[----:B------:R0:W-:Y:S02]  /*6d20*/  UTMALDG.3D [UR8], [UR22], desc[UR6] ;  /* 0x00000608160075b4 */ /* 0x0001e40008011000 */
[----:B0-----:R-:W-:Y:S05]  /*6d30*/  @P3 BRA `(.L_x_171) ;  /* 0xfffffffc00483947 */ /* 0x001fea000383ffff */
.L_x_167:
[----:B------:R-:W-:Y:S05]  /*6d40*/  BSYNC B1 ;  /* 0x0000000000017941 */ /* 0x000fea0003800000 */
.L_x_166:
[----:B------:R-:W2:Y:S01]  /*6d50*/  LDL.64 R20, [R1] ;  /* 0x0000000001147983 */ /* 0x000ea20000100a00 */
[----:B------:R-:W-:Y:S01]  /*6d60*/  LOP3.LUT P4, RZ, R10, 0xff, RZ, 0xc0, !PT ;  /* 0x000000ff0aff7812 */ /* 0x000fe2000788c0ff */
[----:B------:R-:W-:Y:S01]  /*6d70*/  VIADD R7, R8, UR40 ;  /* 0x0000002808077c36 */ /* 0x000fe20008000000 */
[----:B------:R-:W-:Y:S01]  /*6d80*/  ULDC.64 UR4, c[0x0][0x650] ;  /* 0x0001940000047ab9 */ /* 0x000fe20000000a00 */
[----:B------:R-:W-:Y:S01]  /*6d90*/  IMAD.U32 R8, RZ, RZ, UR40 ;  /* 0x00000028ff087e24 */ /* 0x000fe2000f8e00ff */
[----:B------:R-:W-:Y:S01]  /*6da0*/  UISETP.GE.U32.AND UP0, UPT, UR40, 0x9, UPT ;  /* 0x000000092800788c */ /* 0x000fe2000bf06070 */
[----:B------:R-:W-:Y:S01]  /*6db0*/  BSSY B1, `(.L_x_172) ;  /* 0x000006b000017945 */ /* 0x000fe20003800000 */
[----:B------:R-:W-:Y:S01]  /*6dc0*/  ISETP.GT.U32.AND P1, PT, R7, 0x8, PT ;  /* 0x000000080700780c */ /* 0x000fe20003f24070 */
[----:B------:R-:W-:Y:S01]  /*6dd0*/  IMAD.MOV.U32 R22, RZ, RZ, -0x1 ;  /* 0xffffffffff167424 */ /* 0x000fe200078e00ff */
[----:B------:R-:W-:Y:S01]  /*6de0*/  PRMT R10, RZ, 0x7610, R10 ;  /* 0x00007610ff0a7816 */ /* 0x000fe2000000000a */
[----:B------:R-:W-:Y:S01]  /*6df0*/  IMAD.MOV.U32 R18, RZ, RZ, -0x1 ;  /* 0xffffffffff127424 */ /* 0x000fe200078e00ff */
[----:B------:R-:W-:Y:S01]  /*6e00*/  ISETP.LT.U32.AND P1, PT, R8, 0x9, P1 ;  /* 0x000000090800780c */ /* 0x000fe20000f21070 */
[----:B------:R-:W-:Y:S01]  /*6e10*/  IMAD.MOV.U32 R19, RZ, RZ, -0x1 ;  /* 0xffffffffff137424 */ /* 0x000fe200078e00ff */
[----:B------:R-:W-:Y:S01]  /*6e20*/  PLOP3.LUT P3, PT, PT, PT, UP0, 0x80, 0x0 ;  /* 0x000000000000781c */ /* 0x000fe20003f6f008 */
[----:B------:R-:W0:Y:S01]  /*6e30*/  @P4 S2R R5, SR_CgaCtaId ;  /* 0x0000000000054919 */ /* 0x000e220000008800 */
[----:B------:R-:W-:-:S04]  /*6e40*/  @P4 MOV R4, 0x400 ;  /* 0x0000040000044802 */ /* 0x000fc80000000f00 */
[----:B0-----:R-:W-:Y:S01]  /*6e50*/  @P4 LEA R6, R5, R4, 0x18 ;  /* 0x0000000405064211 */ /* 0x001fe200078ec0ff */
[----:B------:R-:W-:Y:S01]  /*6e60*/  IMAD.WIDE.U32 R4, R7, 0x38e38e39, RZ ;  /* 0x38e38e3907047825 */ /* 0x000fe200078e00ff */
[----:B------:R-:W-:Y:S02]  /*6e70*/  SEL R4, RZ, 0x1, !P1 ;  /* 0x00000001ff047807 */ /* 0x000fe40004800000 */
[----:B------:R0:W-:Y:S02]  /*6e80*/  @P4 SYNCS.ARRIVE.TRANS64.A1T0 RZ, [R6+URZ+0xc8], RZ ;  /* 0x0000c8ff06ff49a7 */ /* 0x0001e4000810003f */
[----:B------:R-:W-:Y:S02]  /*6e90*/  LOP3.LUT R3, R3, R4, RZ, 0x3c, !PT ;  /* 0x0000000403037212 */ /* 0x000fe400078e3cff */
[----:B------:R-:W-:Y:S02]  /*6ea0*/  PRMT R4, RZ, 0x7610, R4 ;  /* 0x00007610ff047816 */ /* 0x000fe40000000004 */
[----:B0-----:R-:W-:-:S04]  /*6eb0*/  SHF.R.U32.HI R6, RZ, 0x1, R5 ;  /* 0x00000001ff067819 */ /* 0x001fc80000011605 */
[----:B------:R-:W-:Y:S01]  /*6ec0*/  @P3 LOP3.LUT R3, R3, 0x1, R6, 0x78, !PT ;  /* 0x0000000103033812 */ /* 0x000fe200078e7806 */
[----:B------:R-:W-:Y:S01]  /*6ed0*/  IMAD R8, R6, -0x9, R7 ;  /* 0xfffffff706087824 */ /* 0x000fe200078e0207 */
[----:B--2---:R-:W-:-:S04]  /*6ee0*/  IADD3 R16, P4, R16, R20, RZ ;  /* 0x0000001410107210 */ /* 0x004fc80007f9e0ff */
[----:B------:R-:W-:Y:S01]  /*6ef0*/  ISETP.GE.U32.AND P1, PT, R16, UR4, PT ;  /* 0x0000000410007c0c */ /* 0x000fe2000bf26070 */
[----:B------:R-:W-:-:S05]  /*6f00*/  IMAD.X R17, R17, 0x1, R0, P4 ;  /* 0x0000000111117824 */ /* 0x000fca00020e0600 */
[----:B------:R-:W-:-:S13]  /*6f10*/  ISETP.GE.U32.AND.EX P1, PT, R17, UR5, PT, P1 ;  /* 0x0000000511007c0c */ /* 0x000fda000bf26110 */
[----:B------:R-:W-:Y:S05]  /*6f20*/  @P1 BRA `(.L_x_173) ;  /* 0x00000004004c1947 */ /* 0x000fea0003800000 */
[----:B------:R-:W0:Y:S01]  /*6f30*/  S2R R12, SR_CTAID.X ;  /* 0x00000000000c7919 */ /* 0x000e220000002500 */
[----:B------:R-:W-:Y:S01]  /*6f40*/  ULDC.64 UR4, c[0x0][0x628] ;  /* 0x00018a0000047ab9 */ /* 0x000fe20000000a00 */
[----:B------:R-:W1:Y:S01]  /*6f50*/  LDC R13, c[0x0][0x144] ;  /* 0x00005100ff0d7b82 */ /* 0x000e620000000800 */
[----:B------:R-:W-:Y:S01]  /*6f60*/  ISETP.NE.U32.AND P1, PT, RZ, UR4, PT ;  /* 0x00000004ff007c0c */ /* 0x000fe2000bf25070 */
[----:B------:R-:W2:Y:S01]  /*6f70*/  S2R R11, SR_CTAID.Y ;  /* 0x00000000000b7919 */ /* 0x000ea20000002600 */
[----:B------:R-:W-:Y:S01]  /*6f80*/  ULDC UR6, c[0x0][0x150] ;  /* 0x0000540000067ab9 */ /* 0x000fe20000000800 */
[----:B------:R-:W-:Y:S01]  /*6f90*/  ULDC UR7, c[0x0][0x630] ;  /* 0x00018c0000077ab9 */ /* 0x000fe20000000800 */
[----:B------:R-:W-:Y:S01]  /*6fa0*/  ISETP.NE.AND.EX P1, PT, RZ, UR5, PT, P1 ;  /* 0x00000005ff007c0c */ /* 0x000fe2000bf25310 */
[----:B------:R-:W-:Y:S01]  /*6fb0*/  IMAD.MOV.U32 R4, RZ, RZ, R16 ;  /* 0x000000ffff047224 */ /* 0x000fe200078e0010 */
[----:B0-----:R-:W-:-:S05]  /*6fc0*/  I2FP.F32.U32 R5, R12 ;  /* 0x0000000c00057245 */ /* 0x001fca0000201000 */
[----:B------:R-:W-:Y:S01]  /*6fd0*/  FMUL R14, R5, UR6 ;  /* 0x00000006050e7c20 */ /* 0x000fe20008400000 */
[----:B------:R-:W-:-:S05]  /*6fe0*/  IMAD.MOV.U32 R5, RZ, RZ, R17 ;  /* 0x000000ffff057224 */ /* 0x000fca00078e0011 */
[----:B--2---:R-:W-:Y:S05]  /*6ff0*/  @!P1 BRA `(.L_x_174) ;  /* 0x0000000000289947 */ /* 0x004fea0003800000 */
[----:B------:R-:W-:Y:S02]  /*7000*/  ULDC UR6, c[0x0][0x634] ;  /* 0x00018d0000067ab9 */ /* 0x000fe40000000800 */
[----:B------:R-:W-:-:S05]  /*7010*/  IADD3 R5, P1, R16, UR6, RZ ;  /* 0x0000000610057c10 */ /* 0x000fca000ff3e0ff */
[----:B------:R-:W-:-:S04]  /*7020*/  IMAD.X R15, RZ, RZ, R17, P1 ;  /* 0x000000ffff0f7224 */ /* 0x000fc800008e0611 */
[----:B------:R-:W-:-:S04]  /*7030*/  IMAD.WIDE.U32 R6, R15, UR4, RZ ;  /* 0x000000040f067c25 */ /* 0x000fc8000f8e00ff */
[----:B------:R-:W-:-:S04]  /*7040*/  IMAD.WIDE.U32 R6, P1, R5, UR5, R6 ;  /* 0x0000000505067c25 */ /* 0x000fc8000f820006 */
[----:B------:R-:W-:-:S04]  /*7050*/  IMAD.WIDE.U32 R4, R5, UR4, RZ ;  /* 0x0000000405047c25 */ /* 0x000fc8000f8e00ff */
[----:B------:R-:W-:Y:S01]  /*7060*/  IMAD.MOV.U32 R4, RZ, RZ, R7 ;  /* 0x000000ffff047224 */ /* 0x000fe200078e0007 */
[----:B------:R-:W-:Y:S01]  /*7070*/  IADD3 RZ, P3, R5, R6, RZ ;  /* 0x0000000605ff7210 */ /* 0x000fe20007f7e0ff */
[----:B------:R-:W-:-:S04]  /*7080*/  IMAD.X R5, RZ, RZ, RZ, P1 ;  /* 0x000000ffff057224 */ /* 0x000fc800008e06ff */
[----:B------:R-:W-:-:S08]  /*7090*/  IMAD.WIDE.U32.X R4, R15, UR5, R4, P3 ;  /* 0x000000050f047c25 */ /* 0x000fd000098e0404 */
.L_x_174:
[--C-:B------:R-:W-:Y:S01]  /*70a0*/  SHF.R.U64 R19, R4, UR7, R5.reuse ;  /* 0x0000000704137c19 */ /* 0x100fe20008001205 */
[----:B------:R-:W0:Y:S01]  /*70b0*/  F2I.U32.TRUNC.NTZ R14, R14 ;  /* 0x0000000e000e7305 */ /* 0x000e22000020f000 */
[----:B------:R-:W-:Y:S01]  /*70c0*/  SHF.R.U32.HI R4, RZ, UR7, R5 ;  /* 0x00000007ff047c19 */ /* 0x000fe20008011605 */
[----:B------:R-:W-:Y:S01]  /*70d0*/  ULDC.64 UR4, c[0x0][0x620] ;  /* 0x0001880000047ab9 */ /* 0x000fe20000000a00 */
[----:B------:R-:W-:Y:S01]  /*70e0*/  IADD3 R7, P1, RZ, -R19, RZ ;  /* 0x80000013ff077210 */ /* 0x000fe20007f3e0ff */
[----:B------:R-:W-:Y:S01]  /*70f0*/  ULDC.64 UR6, c[0x0][0x640] ;  /* 0x0001900000067ab9 */ /* 0x000fe20000000a00 */
[----:B------:R-:W2:Y:S03]  /*7100*/  LDC R18, c[0x0][0x148] ;  /* 0x00005200ff127b82 */ /* 0x000ea60000000800 */
[----:B------:R-:W-:Y:S01]  /*7110*/  IMAD.X R4, RZ, RZ, ~R4, P1 ;  /* 0x000000ffff047224 */ /* 0x000fe200008e0e04 */
[----:B------:R-:W-:-:S03]  /*7120*/  ISETP.NE.U32.AND P1, PT, RZ, UR6, PT ;  /* 0x00000006ff007c0c */ /* 0x000fc6000bf25070 */
[----:B------:R-:W-:Y:S01]  /*7130*/  IMAD R6, R4, UR4, RZ ;  /* 0x0000000404067c24 */ /* 0x000fe2000f8e02ff */
[----:B------:R-:W-:Y:S01]  /*7140*/  ISETP.NE.AND.EX P1, PT, RZ, UR7, PT, P1 ;  /* 0x00000007ff007c0c */ /* 0x000fe2000bf25310 */
[----:B------:R-:W-:Y:S01]  /*7150*/  IMAD.WIDE.U32 R4, R7, UR4, R16 ;  /* 0x0000000407047c25 */ /* 0x000fe2000f8e0010 */
[----:B------:R-:W-:-:S03]  /*7160*/  ULDC UR4, c[0x0][0x618] ;  /* 0x0001860000047ab9 */ /* 0x000fc60000000800 */
[----:B------:R-:W-:Y:S01]  /*7170*/  IMAD R7, R7, UR5, R6 ;  /* 0x0000000507077c24 */ /* 0x000fe2000f8e0206 */
[----:B------:R-:W-:Y:S01]  /*7180*/  ULDC UR5, c[0x0][0x154] ;  /* 0x0000550000057ab9 */ /* 0x000fe20000000800 */
[----:B0-----:R-:W-:Y:S02]  /*7190*/  IMAD.MOV R6, RZ, RZ, -R14 ;  /* 0x000000ffff067224 */ /* 0x001fe400078e0a0e */
[----:B------:R-:W-:Y:S02]  /*71a0*/  IMAD.IADD R5, R5, 0x1, R7 ;  /* 0x0000000105057824 */ /* 0x000fe400078e0207 */
[----:B-1----:R-:W-:Y:S01]  /*71b0*/  IMAD R12, R13, R6, R12 ;  /* 0x000000060d0c7224 */ /* 0x002fe200078e020c */
[----:B------:R-:W-:Y:S02]  /*71c0*/  I2FP.F32.U32 R6, R11 ;  /* 0x0000000b00067245 */ /* 0x000fe40000201000 */
[--C-:B------:R-:W-:Y:S02]  /*71d0*/  SHF.R.U64 R13, R4, UR4, R5.reuse ;  /* 0x00000004040d7c19 */ /* 0x100fe40008001205 */
[----:B------:R-:W-:Y:S01]  /*71e0*/  SHF.R.U32.HI R4, RZ, UR4, R5 ;  /* 0x00000004ff047c19 */ /* 0x000fe20008011605 */
[----:B------:R-:W-:Y:S01]  /*71f0*/  FMUL R6, R6, UR5 ;  /* 0x0000000506067c20 */ /* 0x000fe20008400000 */
[----:B------:R-:W-:-:S02]  /*7200*/  ULDC UR4, c[0x0][0x608] ;  /* 0x0001820000047ab9 */ /* 0x000fc40000000800 */
[--C-:B------:R-:W-:Y:S01]  /*7210*/  SHF.R.U64 R15, R13, UR4, R4.reuse ;  /* 0x000000040d0f7c19 */ /* 0x100fe20008001204 */
[----:B------:R0:W1:Y:S01]  /*7220*/  F2I.U32.TRUNC.NTZ R20, R6 ;  /* 0x0000000600147305 */ /* 0x000062000020f000 */
[----:B------:R-:W-:Y:S01]  /*7230*/  SHF.R.U32.HI R4, RZ, UR4, R4 ;  /* 0x00000004ff047c19 */ /* 0x000fe20008011604 */
[----:B------:R-:W-:-:S03]  /*7240*/  ULDC UR4, c[0x0][0x658] ;  /* 0x0001960000047ab9 */ /* 0x000fc60000000800 */
[--C-:B------:R-:W-:Y:S02]  /*7250*/  SHF.R.U64 R14, R15, UR4, R4.reuse ;  /* 0x000000040f0e7c19 */ /* 0x100fe40008001204 */
[----:B------:R-:W-:-:S03]  /*7260*/  SHF.R.U32.HI R21, RZ, UR4, R4 ;  /* 0x00000004ff157c19 */ /* 0x000fc60008011604 */
[----:B------:R-:W-:Y:S02]  /*7270*/  IMAD.MOV.U32 R4, RZ, RZ, R14 ;  /* 0x000000ffff047224 */ /* 0x000fe400078e000e */
[----:B------:R-:W-:Y:S01]  /*7280*/  IMAD.MOV.U32 R5, RZ, RZ, R21 ;  /* 0x000000ffff057224 */ /* 0x000fe200078e0015 */
[----:B0-----:R-:W-:Y:S06]  /*7290*/  @!P1 BRA `(.L_x_175) ;  /* 0x0000000000289947 */ /* 0x001fec0003800000 */
        /* <DEDUP_REMOVED lines=10> */
.L_x_175:
[----:B------:R-:W-:Y:S01]  /*7340*/  ISETP.NE.AND P1, PT, R2, 0x1, PT ;  /* 0x000000010200780c */ /* 0x000fe20003f25270 */
[----:B------:R-:W-:Y:S01]  /*7350*/  ULDC UR4, c[0x0][0x648] ;  /* 0x0001920000047ab9 */ /* 0x000fe20000000800 */
[----:B------:R-:W-:Y:S01]  /*7360*/  LOP3.LUT R15, R15, UR16, RZ, 0xc0, !PT ;  /* 0x000000100f0f7c12 */ /* 0x000fe2000f8ec0ff */
[----:B-1----:R-:W-:Y:S01]  /*7370*/  IMAD.MOV R20, RZ, RZ, -R20 ;  /* 0x000000ffff147224 */ /* 0x002fe200078e0a14 */
[----:B------:R-:W-:Y:S01]  /*7380*/  SHF.R.U64 R4, R4, UR4, R5 ;  /* 0x0000000404047c19 */ /* 0x000fe20008001205 */
[----:B------:R-:W-:Y:S01]  /*7390*/  ULDC UR4, c[0x0][0x638] ;  /* 0x00018e0000047ab9 */ /* 0x000fe20000000800 */
[----:B------:R-:W-:Y:S01]  /*73a0*/  LOP3.LUT R13, R13, UR15, RZ, 0xc0, !PT ;  /* 0x0000000f0d0d7c12 */ /* 0x000fe2000f8ec0ff */
[----:B------:R-:W-:Y:S02]  /*73b0*/  ULDC UR5, c[0x0][0x610] ;  /* 0x0001840000057ab9 */ /* 0x000fe40000000800 */
[----:B------:R-:W-:Y:S02]  /*73c0*/  IMAD.MOV R5, RZ, RZ, -R4 ;  /* 0x000000ffff057224 */ /* 0x000fe400078e0a04 */
[----:B------:R-:W-:-:S02]  /*73d0*/  IMAD R15, R4, UR17, R15 ;  /* 0x00000011040f7c24 */ /* 0x000fc4000f8e020f */
[----:B--2---:R-:W-:Y:S02]  /*73e0*/  @P1 IMAD R12, R18, R20, R11 ;  /* 0x00000014120c1224 */ /* 0x004fe400078e020b */
[----:B------:R-:W-:Y:S01]  /*73f0*/  IMAD R14, R5, UR4, R14 ;  /* 0x00000004050e7c24 */ /* 0x000fe2000f8e020e */
[----:B------:R-:W-:Y:S01]  /*7400*/  ULDC UR4, c[0x0][0x600] ;  /* 0x0001800000047ab9 */ /* 0x000fe20000000800 */
[----:B------:R-:W-:Y:S02]  /*7410*/  IMAD R12, R15, UR5, R12 ;  /* 0x000000050f0c7c24 */ /* 0x000fe4000f8e020c */
[----:B------:R-:W-:Y:S02]  /*7420*/  IMAD R5, R14, UR4, R13 ;  /* 0x000000040e057c24 */ /* 0x000fe4000f8e020d */
[----:B------:R-:W-:-:S03]  /*7430*/  IMAD.MOV.U32 R4, RZ, RZ, 0x1 ;  /* 0x00000001ff047424 */ /* 0x000fc600078e00ff */
[----:B------:R-:W-:Y:S02]  /*7440*/  SEL R18, R5, R12, !P1 ;  /* 0x0000000c05127207 */ /* 0x000fe40004800000 */
[----:B------:R-:W-:-:S07]  /*7450*/  SEL R22, R12, R5, !P1 ;  /* 0x000000050c167207 */ /* 0x000fce0004800000 */
.L_x_173:
[----:B------:R-:W-:Y:S05]  /*7460*/  BSYNC B1 ;  /* 0x0000000000017941 */ /* 0x000fea0003800000 */
.L_x_172:
[----:B------:R-:W-:-:S13]  /*7470*/  LOP3.LUT P1, RZ, R4, 0xff, RZ, 0xc0, !PT ;  /* 0x000000ff04ff7812 */ /* 0x000fda000782c0ff */
[----:B------:R-:W-:Y:S05]  /*7480*/  @P1 BRA `(.L_x_176) ;  /* 0xfffffff400401947 */ /* 0x000fea000383ffff */
[----:B------:R-:W-:Y:S05]  /*7490*/  BSYNC B0 ;  /* 0x0000000000007941 */ /* 0x000fea0003800000 */
.L_x_164:
[----:B------:R-:W-:-:S03]  /*74a0*/  UMOV UR4, 0xffffffff ;  /* 0xffffffff00047882 */ /* 0x000fc60000000000 */
[----:B------:R-:W-:Y:S05]  /*74b0*/  BRA.DIV UR4, `(.L_x_177) ;  /* 0x0000000604fc7947 */ /* 0x000fea000b800000 */
[----:B------:R-:W-:-:S13]  /*74c0*/  ELECT P6, URZ, PT ;  /* 0x00000000003f782f */ /* 0x000fda00038c0000 */
.L_x_198:
[----:B------:R-:W-:Y:S04]  /*74d0*/  BSSY B0, `(.L_x_178) ;  /* 0x0000058000007945 */ /* 0x000fe80003800000 */
[----:B------:R-:W-:Y:S05]  /*74e0*/  @!P6 BRA `(.L_x_179) ;  /* 0x000000040058e947 */ /* 0x000fea0003800000 */
[----:B------:R-:W-:-:S04]  /*74f0*/  LOP3.LUT R23, R23, 0x2, RZ, 0xfc, !PT ;  /* 0x0000000217177812 */ /* 0x000fc800078efcff */
[----:B------:R-:W-:-:S13]  /*7500*/  ISETP.NE.AND P0, PT, R23, 0x3, PT ;  /* 0x000000031700780c */ /* 0x000fda0003f05270 */
[----:B------:R-:W-:Y:S05]  /*7510*/  @!P0 BRA `(.L_x_180) ;  /* 0x0000000000048947 */ /* 0x000fea0003800000 */
[----:B------:R-:W-:Y:S01]  /*7520*/  BPT.TRAP 0x1 ;  /* 0x000000040000795c */ /* 0x000fe20000300000 */
.L_x_180:
[----:B------:R-:W0:Y:S01]  /*7530*/  S2R R5, SR_CgaCtaId ;  /* 0x0000000000057919 */ /* 0x000e220000008800 */
[----:B------:R-:W-:Y:S02]  /*7540*/  MOV R0, 0x400 ;  /* 0x0000040000007802 */ /* 0x000fe40000000f00 */
[----:B------:R-:W-:Y:S02]  /*7550*/  SHF.L.U32 R2, R3, 0x1f, RZ ;  /* 0x0000001f03027819 */ /* 0x000fe400000006ff */
[----:B0-----:R-:W-:-:S05]  /*7560*/  LEA R5, R5, R0, 0x18 ;  /* 0x0000000005057211 */ /* 0x001fca00078ec0ff */
[----:B------:R-:W-:-:S04]  /*7570*/  VIADD R5, R5, 0x48 ;  /* 0x0000004805057836 */ /* 0x000fc80000000000 */
[C---:B------:R-:W-:Y:S02]  /*7580*/  IMAD R7, R8.reuse, 0x8, R5 ;  /* 0x0000000808077824 */ /* 0x040fe400078e0205 */
[----:B------:R-:W-:Y:S02]  /*7590*/  VIADD R8, R8, 0x1 ;  /* 0x0000000108087836 */ /* 0x000fe40000000000 */
[----:B------:R-:W0:Y:S03]  /*75a0*/  SYNCS.PHASECHK.TRANS64.TRYWAIT P0, [R7+URZ], R2 ;  /* 0x00000002070075a7 */ /* 0x000e26000800017f */
[----:B------:R-:W-:-:S04]  /*75b0*/  ISETP.NE.AND P1, PT, R8, 0x9, PT ;  /* 0x000000090800780c */ /* 0x000fc80003f25270 */
[----:B------:R-:W-:Y:S02]  /*75c0*/  SEL R0, RZ, 0x1, P1 ;  /* 0x00000001ff007807 */ /* 0x000fe40000800000 */
[----:B------:R-:W-:Y:S02]  /*75d0*/  SEL R8, R8, RZ, P1 ;  /* 0x000000ff08087207 */ /* 0x000fe40000800000 */
[----:B------:R-:W-:-:S03]  /*75e0*/  LOP3.LUT R9, R3, R0, RZ, 0x3c, !PT ;  /* 0x0000000003097212 */ /* 0x000fc600078e3cff */
[----:B------:R-:W-:Y:S01]  /*75f0*/  IMAD R6, R8, 0x8, R5 ;  /* 0x0000000808067824 */ /* 0x000fe200078e0205 */
[----:B------:R-:W-:Y:S01]  /*7600*/  SHF.L.U32 R3, R9, 0x1f, RZ ;  /* 0x0000001f09037819 */ /* 0x000fe200000006ff */
[----:B0-----:R-:W-:Y:S06]  /*7610*/  @!P0 BRA `(.L_x_181) ;  /* 0x0000000400c48947 */ /* 0x001fec0003800000 */
.L_x_199:
[----:B------:R-:W1:Y:S01]  /*7620*/  SYNCS.PHASECHK.TRANS64.TRYWAIT P0, [R6+URZ], R3 ;  /* 0x00000003060075a7 */ /* 0x000e62000800017f */
[----:B------:R-:W-:-:S05]  /*7630*/  VIADD R0, R8, 0x1 ;  /* 0x0000000108007836 */ /* 0x000fca0000000000 */
[----:B------:R-:W-:-:S04]  /*7640*/  ISETP.NE.AND P1, PT, R0, 0x9, PT ;  /* 0x000000090000780c */ /* 0x000fc80003f25270 */
[----:B0-----:R-:W-:Y:S02]  /*7650*/  SEL R2, RZ, 0x1, P1 ;  /* 0x00000001ff027807 */ /* 0x001fe40000800000 */
[----:B------:R-:W-:Y:S02]  /*7660*/  SEL R0, R0, RZ, P1 ;  /* 0x000000ff00007207 */ /* 0x000fe40000800000 */
[----:B------:R-:W-:-:S03]  /*7670*/  LOP3.LUT R9, R9, R2, RZ, 0x3c, !PT ;  /* 0x0000000209097212 */ /* 0x000fc600078e3cff */
[----:B------:R-:W-:Y:S01]  /*7680*/  IMAD R7, R0, 0x8, R5 ;  /* 0x0000000800077824 */ /* 0x000fe200078e0205 */
[----:B------:R-:W-:Y:S01]  /*7690*/  SHF.L.U32 R4, R9, 0x1f, RZ ;  /* 0x0000001f09047819 */ /* 0x000fe200000006ff */
[----:B-1----:R-:W-:Y:S06]  /*76a0*/  @!P0 BRA `(.L_x_182) ;  /* 0x0000000400b48947 */ /* 0x002fec0003800000 */
.L_x_200:
[----:B------:R-:W1:Y:S01]  /*76b0*/  SYNCS.PHASECHK.TRANS64.TRYWAIT P0, [R7+URZ], R4 ;  /* 0x00000004070075a7 */ /* 0x000e62000800017f */
[----:B------:R-:W-:-:S05]  /*76c0*/  VIADD R0, R0, 0x1 ;  /* 0x0000000100007836 */ /* 0x000fca0000000000 */
[----:B------:R-:W-:-:S04]  /*76d0*/  ISETP.NE.AND P1, PT, R0, 0x9, PT ;  /* 0x000000090000780c */ /* 0x000fc80003f25270 */
[----:B------:R-:W-:Y:S02]  /*76e0*/  SEL R2, RZ, 0x1, P1 ;  /* 0x00000001ff027807 */ /* 0x000fe40000800000 */
[----:B------:R-:W-:Y:S02]  /*76f0*/  SEL R0, R0, RZ, P1 ;  /* 0x000000ff00007207 */ /* 0x000fe40000800000 */
[----:B------:R-:W-:-:S03]  /*7700*/  LOP3.LUT R9, R9, R2, RZ, 0x3c, !PT ;  /* 0x0000000209097212 */ /* 0x000fc600078e3cff */
[----:B0-----:R-:W-:Y:S01]  /*7710*/  IMAD R6, R0, 0x8, R5 ;  /* 0x0000000800067824 */ /* 0x001fe200078e0205 */
[----:B------:R-:W-:Y:S01]  /*7720*/  SHF.L.U32 R3, R9, 0x1f, RZ ;  /* 0x0000001f09037819 */ /* 0x000fe200000006ff */
[----:B-1----:R-:W-:Y:S06]  /*7730*/  @!P0 BRA `(.L_x_183) ;  /* 0x0000000400a48947 */ /* 0x002fec0003800000 */
.L_x_201:
        /* <DEDUP_REMOVED lines=9> */
.L_x_202:
        /* <DEDUP_REMOVED lines=9> */
.L_x_203:
        /* <DEDUP_REMOVED lines=9> */
.L_x_204:
        /* <DEDUP_REMOVED lines=9> */
.L_x_205:
[----:B------:R-:W1:Y:S01]  /*7980*/  SYNCS.PHASECHK.TRANS64.TRYWAIT P0, [R6+URZ], R3 ;  /* 0x00000003060075a7 */ /* 0x000e62000800017f */
[----:B------:R-:W-:-:S05]  /*7990*/  VIADD R0, R0, 0x1 ;  /* 0x0000000100007836 */ /* 0x000fca0000000000 */
[----:B------:R-:W-:-:S04]  /*79a0*/  ISETP.NE.AND P1, PT, R0, 0x9, PT ;  /* 0x000000090000780c */ /* 0x000fc80003f25270 */
[----:B------:R-:W-:Y:S02]  /*79b0*/  SEL R2, RZ, 0x1, P1 ;  /* 0x00000001ff027807 */ /* 0x000fe40000800000 */
[----:B------:R-:W-:Y:S02]  /*79c0*/  SEL R0, R0, RZ, P1 ;  /* 0x000000ff00007207 */ /* 0x000fe40000800000 */
[----:B------:R-:W-:Y:S01]  /*79d0*/  LOP3.LUT R2, R9, R2, RZ, 0x3c, !PT ;  /* 0x0000000209027212 */ /* 0x000fe200078e3cff */
[----:B-1----:R-:W-:Y:S06]  /*79e0*/  @!P0 BRA `(.L_x_188) ;  /* 0x00000004005c8947 */ /* 0x002fec0003800000 */
.L_x_206:
[----:B------:R-:W-:Y:S01]  /*79f0*/  IMAD R5, R0, 0x8, R5 ;  /* 0x0000000800057824 */ /* 0x000fe200078e0205 */
[----:B------:R-:W-:-:S07]  /*7a00*/  SHF.L.U32 R0, R2, 0x1f, RZ ;  /* 0x0000001f02007819 */ /* 0x000fce00000006ff */
.L_x_189:
[----:B--2---:R2:W3:Y:S02]  /*7a10*/  SYNCS.PHASECHK.TRANS64.TRYWAIT P0, [R5+URZ], R0 ;  /* 0x00000000050075a7 */ /* 0x0044e4000800017f */
[----:B---3--:R-:W-:Y:S05]  /*7a20*/  @!P0 NANOSLEEP.SYNCS 0x989680 ;  /* 0x009896800000895d */ /* 0x008fea0003900000 */
[----:B------:R-:W3:Y:S02]  /*7a30*/  @!P0 SYNCS.PHASECHK.TRANS64 P0, [R5+URZ], R0 ;  /* 0x00000000050085a7 */ /* 0x000ee4000800007f */
[----:B---3--:R-:W-:Y:S05]  /*7a40*/  @!P0 BRA `(.L_x_189) ;  /* 0xfffffffc00f08947 */ /* 0x008fea000383ffff */
.L_x_179:
[----:B------:R-:W-:Y:S05]  /*7a50*/  BSYNC B0 ;  /* 0x0000000000007941 */ /* 0x000fea0003800000 */
.L_x_178:
[----:B------:R-:W-:Y:S05]  /*7a60*/  EXIT ;  /* 0x000000000000794d */ /* 0x000fea0003800000 */
.L_x_16:
[----:B0-----:R-:W-:-:S04]  /*7a70*/  IMAD.U32 R3, RZ, RZ, UR43 ;  /* 0x0000002bff037e24 */ /* 0x001fc8000f8e00ff */
[----:B------:R0:W1:Y:S03]  /*7a80*/  SYNCS.PHASECHK.TRANS64.TRYWAIT P0, [R3+URZ+-0x8], R0 ;  /* 0xfffff800030075a7 */ /* 0x000066000800017f */
[----:B-1----:R-:W-:Y:S05]  /*7a90*/  @!P0 NANOSLEEP.SYNCS 0x989680 ;  /* 0x009896800000895d */ /* 0x002fea0003900000 */
[----:B------:R-:W1:Y:S02]  /*7aa0*/  @!P0 SYNCS.PHASECHK.TRANS64 P0, [R3+URZ+-0x8], R0 ;  /* 0xfffff800030085a7 */ /* 0x000e64000800007f */
[----:B-1----:R-:W-:Y:S05]  /*7ab0*/  @!P0 BRA `(.L_x_16) ;  /* 0xfffffffc00ec8947 */ /* 0x002fea000383ffff */
[----:B------:R-:W-:Y:S05]  /*7ac0*/  BRA `(.L_x_190) ;  /* 0xffffff9800d47947 */ /* 0x000fea000383ffff */
.L_x_21:
[----:B-1----:R1:W2:Y:S02]  /*7ad0*/  SYNCS.PHASECHK.TRANS64.TRYWAIT P1, [R3+URZ], R0 ;  /* 0x00000000030075a7 */ /* 0x0022a4000802017f */
[----:B--2---:R-:W-:Y:S05]  /*7ae0*/  @!P1 NANOSLEEP.SYNCS 0x989680 ;  /* 0x009896800000995d */ /* 0x004fea0003900000 */
[----:B------:R-:W2:Y:S02]  /*7af0*/  @!P1 SYNCS.PHASECHK.TRANS64 P1, [R3+URZ], R0 ;  /* 0x00000000030095a7 */ /* 0x000ea4000802007f */
[----:B--2---:R-:W-:Y:S05]  /*7b00*/  @!P1 BRA `(.L_x_21) ;  /* 0xfffffffc00f09947 */ /* 0x004fea000383ffff */
[----:B------:R-:W-:Y:S05]  /*7b10*/  BRA `(.L_x_20) ;  /* 0xffffff9c00487947 */ /* 0x000fea000383ffff */
.L_x_26:
[----:B-1----:R-:W-:-:S04]  /*7b20*/  IMAD.U32 R4, RZ, RZ, UR4 ;  /* 0x00000004ff047e24 */ /* 0x002fc8000f8e00ff */
[----:B------:R1:W2:Y:S03]  /*7b30*/  SYNCS.PHASECHK.TRANS64.TRYWAIT P1, [R4+URZ], R3 ;  /* 0x00000003040075a7 */ /* 0x0002a6000802017f */
[----:B--2---:R-:W-:Y:S05]  /*7b40*/  @!P1 NANOSLEEP.SYNCS 0x989680 ;  /* 0x009896800000995d */ /* 0x004fea0003900000 */
[----:B------:R-:W2:Y:S02]  /*7b50*/  @!P1 SYNCS.PHASECHK.TRANS64 P1, [R4+URZ], R3 ;  /* 0x00000003040095a7 */ /* 0x000ea4000802007f */
[----:B--2---:R-:W-:Y:S05]  /*7b60*/  @!P1 BRA `(.L_x_26) ;  /* 0xfffffffc00ec9947 */ /* 0x004fea000383ffff */
[----:B------:R-:W-:Y:S05]  /*7b70*/  BRA `(.L_x_25) ;  /* 0xffffffa000187947 */ /* 0x000fea000383ffff */
.L_x_32:
[----:B0-----:R-:W-:-:S04]  /*7b80*/  IMAD.U32 R3, RZ, RZ, UR43 ;  /* 0x0000002bff037e24 */ /* 0x001fc8000f8e00ff */
[----:B------:R0:W1:Y:S03]  /*7b90*/  SYNCS.PHASECHK.TRANS64.TRYWAIT P0, [R3+URZ+0x8], R0 ;  /* 0x00000800030075a7 */ /* 0x000066000800017f */
[----:B-1----:R-:W-:Y:S05]  /*7ba0*/  @!P0 NANOSLEEP.SYNCS 0x989680 ;  /* 0x009896800000895d */ /* 0x002fea0003900000 */
[----:B------:R-:W1:Y:S02]  /*7bb0*/  @!P0 SYNCS.PHASECHK.TRANS64 P0, [R3+URZ+0x8], R0 ;  /* 0x00000800030085a7 */ /* 0x000e64000800007f */
[----:B-1----:R-:W-:Y:S05]  /*7bc0*/  @!P0 BRA `(.L_x_32) ;  /* 0xfffffffc00ec8947 */ /* 0x002fea000383ffff */
[----:B------:R-:W-:Y:S05]  /*7bd0*/  BRA `(.L_x_191) ;  /* 0xffffffa400447947 */ /* 0x000fea000383ffff */
.L_x_165:
[----:B------:R-:W-:Y:S01]  /*7be0*/  BSSY B1, `(.L_x_192) ;  /* 0x0000006000017945 */ /* 0x000fe20003800000 */
[----:B------:R-:W-:-:S07]  /*7bf0*/  IMAD.MOV.U32 R15, RZ, RZ, -0x1 ;  /* 0xffffffffff0f7424 */ /* 0x000fce00078e00ff */
[----:B-----5:R-:W-:Y:S05]  /*7c00*/  WARPSYNC.COLLECTIVE R15, `(.L_x_193) ;  /* 0x000000000f0c7348 */ /* 0x020fea0003c00000 */
[----:B------:R-:W-:Y:S02]  /*7c10*/  ELECT P6, UR62, PT ;  /* 0x00000000003e782f */ /* 0x000fe400038c0000 */
[----:B------:R-:W-:Y:S01]  /*7c20*/  MOV R14, UR62 ;  /* 0x0000003e000e7c02 */ /* 0x000fe20008000f00 */
[----:B-----5:R-:W-:Y:S10]  /*7c30*/  ENDCOLLECTIVE ;  /* 0x000000000000791b */ /* 0x020ff40003800000 */
.L_x_193:
[----:B------:R-:W-:Y:S05]  /*7c40*/  BSYNC B1 ;  /* 0x0000000000017941 */ /* 0x000fea0003800000 */
.L_x_192:
[----:B------:R-:W-:Y:S05]  /*7c50*/  BRA `(.L_x_194) ;  /* 0xffffffec00587947 */ /* 0x000fea000383ffff */
.L_x_168:
[----:B-1----:R1:W2:Y:S02]  /*7c60*/  SYNCS.PHASECHK.TRANS64.TRYWAIT P1, [R11+URZ+0x48], R6 ;  /* 0x000048060b0075a7 */ /* 0x0022a4000802017f */
[----:B--2---:R-:W-:Y:S05]  /*7c70*/  @!P1 NANOSLEEP.SYNCS 0x989680 ;  /* 0x009896800000995d */ /* 0x004fea0003900000 */
[----:B------:R-:W2:Y:S02]  /*7c80*/  @!P1 SYNCS.PHASECHK.TRANS64 P1, [R11+URZ+0x48], R6 ;  /* 0x000048060b0095a7 */ /* 0x000ea4000802007f */
[----:B--2---:R-:W-:Y:S05]  /*7c90*/  @!P1 BRA `(.L_x_168) ;  /* 0xfffffffc00f09947 */ /* 0x004fea000383ffff */
[----:B------:R-:W-:Y:S05]  /*7ca0*/  BRA `(.L_x_195) ;  /* 0xffffffec008c7947 */ /* 0x000fea000383ffff */
.L_x_177:
[----:B------:R-:W-:Y:S01]  /*7cb0*/  BSSY B0, `(.L_x_196) ;  /* 0x0000006000007945 */ /* 0x000fe20003800000 */
[----:B------:R-:W-:-:S07]  /*7cc0*/  IMAD.MOV.U32 R15, RZ, RZ, -0x1 ;  /* 0xffffffffff0f7424 */ /* 0x000fce00078e00ff */
[----:B-----5:R-:W-:Y:S05]  /*7cd0*/  WARPSYNC.COLLECTIVE R15, `(.L_x_197) ;  /* 0x000000000f0c7348 */ /* 0x020fea0003c00000 */
[----:B------:R-:W-:Y:S02]  /*7ce0*/  ELECT P6, UR62, PT ;  /* 0x00000000003e782f */ /* 0x000fe400038c0000 */
[----:B------:R-:W-:Y:S01]  /*7cf0*/  MOV R14, UR62 ;  /* 0x0000003e000e7c02 */ /* 0x000fe20008000f00 */
[----:B-----5:R-:W-:Y:S10]  /*7d00*/  ENDCOLLECTIVE ;  /* 0x000000000000791b */ /* 0x020ff40003800000 */
.L_x_197:
[----:B------:R-:W-:Y:S05]  /*7d10*/  BSYNC B0 ;  /* 0x0000000000007941 */ /* 0x000fea0003800000 */
.L_x_196:
[----:B------:R-:W-:Y:S05]  /*7d20*/  BRA `(.L_x_198) ;  /* 0xfffffff400e87947 */ /* 0x000fea000383ffff */
.L_x_181:
[----:B0-----:R0:W1:Y:S02]  /*7d30*/  SYNCS.PHASECHK.TRANS64.TRYWAIT P0, [R7+URZ], R2 ;  /* 0x00000002070075a7 */ /* 0x001064000800017f */
[----:B-1----:R-:W-:Y:S05]  /*7d40*/  @!P0 NANOSLEEP.SYNCS 0x989680 ;  /* 0x009896800000895d */ /* 0x002fea0003900000 */
[----:B------:R-:W1:Y:S02]  /*7d50*/  @!P0 SYNCS.PHASECHK.TRANS64 P0, [R7+URZ], R2 ;  /* 0x00000002070085a7 */ /* 0x000e64000800007f */
[----:B-1----:R-:W-:Y:S05]  /*7d60*/  @!P0 BRA `(.L_x_181) ;  /* 0xfffffffc00f08947 */ /* 0x002fea000383ffff */
[----:B------:R-:W-:Y:S05]  /*7d70*/  BRA `(.L_x_199) ;  /* 0xfffffff800287947 */ /* 0x000fea000383ffff */
.L_x_182:
[----:B0-----:R0:W1:Y:S02]  /*7d80*/  SYNCS.PHASECHK.TRANS64.TRYWAIT P0, [R6+URZ], R3 ;  /* 0x00000003060075a7 */ /* 0x001064000800017f */
[----:B-1----:R-:W-:Y:S05]  /*7d90*/  @!P0 NANOSLEEP.SYNCS 0x989680 ;  /* 0x009896800000895d */ /* 0x002fea0003900000 */
[----:B------:R-:W1:Y:S02]  /*7da0*/  @!P0 SYNCS.PHASECHK.TRANS64 P0, [R6+URZ], R3 ;  /* 0x00000003060085a7 */ /* 0x000e64000800007f */
[----:B-1----:R-:W-:Y:S05]  /*7db0*/  @!P0 BRA `(.L_x_182) ;  /* 0xfffffffc00f08947 */ /* 0x002fea000383ffff */
[----:B------:R-:W-:Y:S05]  /*7dc0*/  BRA `(.L_x_200) ;  /* 0xfffffff800387947 */ /* 0x000fea000383ffff */
.L_x_183:
[----:B0-----:R0:W1:Y:S02]  /*7dd0*/  SYNCS.PHASECHK.TRANS64.TRYWAIT P0, [R7+URZ], R4 ;  /* 0x00000004070075a7 */ /* 0x001064000800017f */
[----:B-1----:R-:W-:Y:S05]  /*7de0*/  @!P0 NANOSLEEP.SYNCS 0x989680 ;  /* 0x009896800000895d */ /* 0x002fea0003900000 */
[----:B------:R-:W1:Y:S02]  /*7df0*/  @!P0 SYNCS.PHASECHK.TRANS64 P0, [R7+URZ], R4 ;  /* 0x00000004070085a7 */ /* 0x000e64000800007f */
[----:B-1----:R-:W-:Y:S05]  /*7e00*/  @!P0 BRA `(.L_x_183) ;  /* 0xfffffffc00f08947 */ /* 0x002fea000383ffff */
[----:B------:R-:W-:Y:S05]  /*7e10*/  BRA `(.L_x_201) ;  /* 0xfffffff800487947 */ /* 0x000fea000383ffff */
.L_x_184:
[----:B0-----:R0:W1:Y:S02]  /*7e20*/  SYNCS.PHASECHK.TRANS64.TRYWAIT P0, [R6+URZ], R3 ;  /* 0x00000003060075a7 */ /* 0x001064000800017f */
[----:B-1----:R-:W-:Y:S05]  /*7e30*/  @!P0 NANOSLEEP.SYNCS 0x989680 ;  /* 0x009896800000895d */ /* 0x002fea0003900000 */
[----:B------:R-:W1:Y:S02]  /*7e40*/  @!P0 SYNCS.PHASECHK.TRANS64 P0, [R6+URZ], R3 ;  /* 0x00000003060085a7 */ /* 0x000e64000800007f */
[----:B-1----:R-:W-:Y:S05]  /*7e50*/  @!P0 BRA `(.L_x_184) ;  /* 0xfffffffc00f08947 */ /* 0x002fea000383ffff */
[----:B------:R-:W-:Y:S05]  /*7e60*/  BRA `(.L_x_202) ;  /* 0xfffffff800587947 */ /* 0x000fea000383ffff */
.L_x_185:
[----:B0-----:R0:W1:Y:S02]  /*7e70*/  SYNCS.PHASECHK.TRANS64.TRYWAIT P0, [R7+URZ], R4 ;  /* 0x00000004070075a7 */ /* 0x001064000800017f */
[----:B-1----:R-:W-:Y:S05]  /*7e80*/  @!P0 NANOSLEEP.SYNCS 0x989680 ;  /* 0x009896800000895d */ /* 0x002fea0003900000 */
[----:B------:R-:W1:Y:S02]  /*7e90*/  @!P0 SYNCS.PHASECHK.TRANS64 P0, [R7+URZ], R4 ;  /* 0x00000004070085a7 */ /* 0x000e64000800007f */
[----:B-1----:R-:W-:Y:S05]  /*7ea0*/  @!P0 BRA `(.L_x_185) ;  /* 0xfffffffc00f08947 */ /* 0x002fea000383ffff */
[----:B------:R-:W-:Y:S05]  /*7eb0*/  BRA `(.L_x_203) ;  /* 0xfffffff800687947 */ /* 0x000fea000383ffff */
.L_x_186:
[----:B0-----:R0:W1:Y:S02]  /*7ec0*/  SYNCS.PHASECHK.TRANS64.TRYWAIT P0, [R6+URZ], R3 ;  /* 0x00000003060075a7 */ /* 0x001064000800017f */
[----:B-1----:R-:W-:Y:S05]  /*7ed0*/  @!P0 NANOSLEEP.SYNCS 0x989680 ;  /* 0x009896800000895d */ /* 0x002fea0003900000 */
[----:B------:R-:W1:Y:S02]  /*7ee0*/  @!P0 SYNCS.PHASECHK.TRANS64 P0, [R6+URZ], R3 ;  /* 0x00000003060085a7 */ /* 0x000e64000800007f */
[----:B-1----:R-:W-:Y:S05]  /*7ef0*/  @!P0 BRA `(.L_x_186) ;  /* 0xfffffffc00f08947 */ /* 0x002fea000383ffff */
[----:B------:R-:W-:Y:S05]  /*7f00*/  BRA `(.L_x_204) ;  /* 0xfffffff800787947 */ /* 0x000fea000383ffff */
.L_x_187:
[----:B0-----:R0:W1:Y:S02]  /*7f10*/  SYNCS.PHASECHK.TRANS64.TRYWAIT P0, [R7+URZ], R4 ;  /* 0x00000004070075a7 */ /* 0x001064000800017f */
[----:B-1----:R-:W-:Y:S05]  /*7f20*/  @!P0 NANOSLEEP.SYNCS 0x989680 ;  /* 0x009896800000895d */ /* 0x002fea0003900000 */
[----:B------:R-:W1:Y:S02]  /*7f30*/  @!P0 SYNCS.PHASECHK.TRANS64 P0, [R7+URZ], R4 ;  /* 0x00000004070085a7 */ /* 0x000e64000800007f */
[----:B-1----:R-:W-:Y:S05]  /*7f40*/  @!P0 BRA `(.L_x_187) ;  /* 0xfffffffc00f08947 */ /* 0x002fea000383ffff */
[----:B------:R-:W-:Y:S05]  /*7f50*/  BRA `(.L_x_205) ;  /* 0xfffffff800887947 */ /* 0x000fea000383ffff */
.L_x_188:
[----:B-1----:R1:W2:Y:S02]  /*7f60*/  SYNCS.PHASECHK.TRANS64.TRYWAIT P0, [R6+URZ], R3 ;  /* 0x00000003060075a7 */ /* 0x0022a4000800017f */
[----:B--2---:R-:W-:Y:S05]  /*7f70*/  @!P0 NANOSLEEP.SYNCS 0x989680 ;  /* 0x009896800000895d */ /* 0x004fea0003900000 */
[----:B------:R-:W2:Y:S02]  /*7f80*/  @!P0 SYNCS.PHASECHK.TRANS64 P0, [R6+URZ], R3 ;  /* 0x00000003060085a7 */ /* 0x000ea4000800007f */
[----:B--2---:R-:W-:Y:S05]  /*7f90*/  @!P0 BRA `(.L_x_188) ;  /* 0xfffffffc00f08947 */ /* 0x004fea000383ffff */
[----:B------:R-:W-:Y:S05]  /*7fa0*/  BRA `(.L_x_206) ;  /* 0xfffffff800907947 */ /* 0x000fea000383ffff */
.L_x_207:
[----:B------:R-:W-:-:S00]  /*7fb0*/  BRA `(.L_x_207) ;  /* 0xfffffffc00fc7947 */ /* 0x000fc0000383ffff */
[----:B------:R-:W-:-:S00]  /*7fc0*/  NOP ;  /* 0x0000000000007918 */ /* 0x000fc00000000000 */
        /* <DEDUP_REMOVED lines=11> */
.L_x_208:


//--------------------- .nv.global.init           --------------------------
	.section	.nv.global.init,"aw",@progbits
.nv.global.init:
	.type		$str$22,@object
	.size		$str$22,($str$23 - $str$22)
$str$22:
        /*0000*/ 	.byte	0x6b, 0x5f, 0x74, 0x69, 0x6c, 0x65, 0x5f, 0x63, 0x6f, 0x75, 0x6e, 0x74, 0x20, 0x3e, 0x3d, 0x20
        /*0010*/ 	.byte	0x31, 0x00
	.type		$str$23,@object
	.size		$str$23,(__unnamed_1 - $str$23)
$str$23:
        /*0012*/ 	.byte	0x2f, 0x74, 0x6d, 0x70, 0x2f, 0x63, 0x75, 0x74, 0x6c, 0x61, 0x73, 0x73, 0x5f, 0x73, 0x77, 0x65
        /*0022*/ 	.byte	0x65, 0x70, 0x5f, 0x73, 0x72, 0x63, 0x2f, 0x69, 0x6e, 0x63, 0x6c, 0x75, 0x64, 0x65, 0x2f, 0x63
        /*0032*/ 	.byte	0x75, 0x74, 0x6c, 0x61, 0x73, 0x73, 0x2f, 0x67, 0x65, 0x6d, 0x6d, 0x2f, 0x63, 0x6f, 0x6c, 0x6c
        /*0042*/ 	.byte	0x65, 0x63, 0x74, 0x69, 0x76, 0x65, 0x2f, 0x73, 0x6d, 0x39, 0x30, 0x5f, 0x6d, 0x6d, 0x61, 0x5f
        /*0052*/ 	.byte	0x74, 0x6d, 0x61, 0x5f, 0x67, 0x6d, 0x6d, 0x61, 0x5f, 0x73, 0x73, 0x5f, 0x77, 0x61, 0x72, 0x70
        /*0062*/ 	.byte	0x73, 0x70, 0x65, 0x63, 0x69, 0x61, 0x6c, 0x69, 0x7a, 0x65, 0x64, 0x2e, 0x68, 0x70, 0x70, 0x00
	.type		__unnamed_1,@object
	.size		__unnamed_1,(.L_0 - __unnamed_1)
__unnamed_1:
        /*0072*/ 	.byte	0x76, 0x6f, 0x69, 0x64, 0x20, 0x63, 0x75, 0x74, 0x6c, 0x61, 0x73, 0x73, 0x3a, 0x3a, 0x67, 0x65
        /* <DEDUP_REMOVED lines=180> */
        /*0bc2*/ 	.byte	0x00
.L_0:


//--------------------- .nv.shared._ZN7cutlass13device_kernelINS_4gemm6kernel13GemmUniversalIN4cute5tupleIJiiiiEEENS1_10collective13CollectiveMmaINS1_34MainloopSm90TmaGmmaWarpSpecializedILi9ENS5_IJNS4_1CILi1EEESB_SB_EEENS1_32KernelTmaWarpSpecializedPingpongEEENS5_IJNSA_ILi64EEENSA_ILi128EEESF_EEENS_10bfloat16_tENS5_IJlSB_lEEESI_SJ_NS4_8TiledMMAINS4_8MMA_AtomIJNS4_4SM904GMMA28MMA_64x128x16_F32BF16BF16_SSILNSN_5MajorE0ELSP_0ELNSN_7ScaleInE1ELSQ_1EEEEEENS4_6LayoutISC_NS5_IJNSA_ILi0EEESU_SU_EEEEENS5_IJNS4_10UnderscoreESX_SX_EEEEENS4_13SM90_TMA_LOADENS4_14ComposedLayoutINS4_7SwizzleILi3ELi4ELi3EEENS4_18smem_ptr_flag_bitsILi16EEENST_INS5_IJNSA_ILi8EEESF_EEENS5_IJSF_SB_EEEEEEEvNS4_8identityES10_S1A_vS1B_EENS_8epilogue10collective6detail29Sm90TmaWarpSpecializedAdapterINS1E_15DefaultEpilogueISI_SJ_SJ_NS1D_6thread17LinearCombinationISI_Li1EffLNS1I_9ScaleType4KindE0ELNS_15FloatRoundStyleE2ESI_EENS1_15EpilogueDefaultEEEEEvvEEEEvNT_6ParamsE --------------------------
	.section	.nv.shared._ZN7cutlass13device_kernelINS_4gemm6kernel13GemmUniversalIN4cute5tupleIJiiiiEEENS1_10collective13CollectiveMmaINS1_34MainloopSm90TmaGmmaWarpSpecializedILi9ENS5_IJNS4_1CILi1EEESB_SB_EEENS1_32KernelTmaWarpSpecializedPingpongEEENS5_IJNSA_ILi64EEENSA_ILi128EEESF_EEENS_10bfloat16_tENS5_IJlSB_lEEESI_SJ_NS4_8TiledMMAINS4_8MMA_AtomIJNS4_4SM904GMMA28MMA_64x128x16_F32BF16BF16_SSILNSN_5MajorE0ELSP_0ELNSN_7ScaleInE1ELSQ_1EEEEEENS4_6LayoutISC_NS5_IJNSA_ILi0EEESU_SU_EEEEENS5_IJNS4_10UnderscoreESX_SX_EEEEENS4_13SM90_TMA_LOADENS4_14ComposedLayoutINS4_7SwizzleILi3ELi4ELi3EEENS4_18smem_ptr_flag_bitsILi16EEENST_INS5_IJNSA_ILi8EEESF_EEENS5_IJSF_SB_EEEEEEEvNS4_8identityES10_S1A_vS1B_EENS_8epilogue10collective6detail29Sm90TmaWarpSpecializedAdapterINS1E_15DefaultEpilogueISI_SJ_SJ_NS1D_6thread17LinearCombinationISI_Li1EffLNS1I_9ScaleType4KindE0ELNS_15FloatRoundStyleE2ESI_EENS1_15EpilogueDefaultEEEEEvvEEEEvNT_6ParamsE,"aw",@nobits
	.sectionflags	@""
	.align	16
	.zero		1024


//--------------------- .nv.shared.reserved.0     --------------------------
	.section	.nv.shared.reserved.0,"aw",@nobits
	.weak		__nv_reservedSMEM_offset_0_alias
	.size		__nv_reservedSMEM_offset_0_alias, 0, 0
	.other		__nv_reservedSMEM_offset_0_alias,@"STO_CUDA_RESERVED_SHARED STV_DEFAULT"
__nv_reservedSMEM_offset_0_alias:
	.zero		0


//--------------------- .nv.global                --------------------------
	.section	.nv.global,"aw",@nobits
.nv.global:
	.type		_ZN40_INTERNAL_90c867c3_4_k_cu_829a1290_179834cute1_E,@object
	.size		_ZN40_INTERNAL_90c867c3_4_k_cu_829a1290_179834cute1_E,(_ZN40_INTERNAL_90c867c3_4_k_cu_829a1290_179834cuda3std3__45__cpo6cbeginE - _ZN40_INTERNAL_90c867c3_4_k_cu_829a1290_179834cute1_E)
_ZN40_INTERNAL_90c867c3_4_k_cu_829a1290_179834cute1_E:
	.zero		1
	.type		_ZN40_INTERNAL_90c867c3_4_k_cu_829a1290_179834cuda3std3__45__cpo6cbeginE,@object
	.size		_ZN40_INTERNAL_90c867c3_4_k_cu_829a1290_179834cuda3std3__45__cpo6cbeginE,(_ZN40_INTERNAL_90c867c3_4_k_cu_829a1290_179834cuda3std3__48in_placeE - _ZN40_INTERNAL_90c867c3_4_k_cu_829a1290_179834cuda3std3__45__cpo6cbeginE)
_ZN40_INTERNAL_90c867c3_4_k_cu_829a1290_179834cuda3std3__45__cpo6cbeginE:
	.zero		1
	.type		_ZN40_INTERNAL_90c867c3_4_k_cu_829a1290_179834cuda3std3__48in_placeE,@object
	.size		_ZN40_INTERNAL_90c867c3_4_k_cu_829a1290_179834cuda3std3__48in_placeE,(_ZN40_INTERNAL_90c867c3_4_k_cu_829a1290_179834cuda3std6ranges3__45__cpo9iter_moveE - _ZN40_INTERNAL_90c867c3_4_k_cu_829a1290_179834cuda3std3__48in_placeE)
_ZN40_INTERNAL_90c867c3_4_k_cu_829a1290_179834cuda3std3__48in_placeE:
	.zero		1
	.type		_ZN40_INTERNAL_90c867c3_4_k_cu_829a1290_179834cuda3std6ranges3__45__cpo9iter_moveE,@object
	.size		_ZN40_INTERNAL_90c867c3_4_k_cu_829a1290_179834cuda3std6ranges3__45__cpo9iter_moveE,(_ZN40_INTERNAL_90c867c3_4_k_cu_829a1290_179834cuda3std3__45__cpo5beginE - _ZN40_INTERNAL_90c867c3_4_k_cu_829a1290_179834cuda3std6ranges3__45__cpo9iter_moveE)
_ZN40_INTERNAL_90c867c3_4_k_cu_829a1290_179834cuda3std6ranges3__45__cpo9iter_moveE:
	.zero		1
	.type		_ZN40_INTERNAL_90c867c3_4_k_cu_829a1290_179834cuda3std3__45__cpo5beginE,@object
	.size		_ZN40_INTERNAL_90c867c3_4_k_cu_829a1290_179834cuda3std3__45__cpo5beginE,(_ZN40_INTERNAL_90c867c3_4_k_cu_829a1290_179834cuda3std3__442_GLOBAL__N__90c867c3_4_k_cu_829a1290_179836ignoreE - _ZN40_INTERNAL_90c867c3_4_k_cu_829a1290_179834cuda3std3__45__cpo5beginE)
_ZN40_INTERNAL_90c867c3_4_k_cu_829a1290_179834cuda3std3__45__cpo5beginE:
	.zero		1
	.type		_ZN40_INTERNAL_90c867c3_4_k_cu_829a1290_179834cuda3std3__442_GLOBAL__N__90c867c3_4_k_cu_829a1290_179836ignoreE,@object
	.size		_ZN40_INTERNAL_90c867c3_4_k_cu_829a1290_179834cuda3std3__442_GLOBAL__N__90c867c3_4_k_cu_829a1290_179836ignoreE,(_ZN40_INTERNAL_90c867c3_4_k_cu_829a1290_179834cute7productE - _ZN40_INTERNAL_90c867c3_4_k_cu_829a1290_179834cuda3std3__442_GLOBAL__N__90c867c3_4_k_cu_829a1290_179836ignoreE)
_ZN40_INTERNAL_90c867c3_4_k_cu_829a1290_179834cuda3std3__442_GLOBAL__N__90c867c3_4_k_cu_829a1290_179836ignoreE:
	.zero		1
	.type		_ZN40_INTERNAL_90c867c3_4_k_cu_829a1290_179834cute7productE,@object
	.size		_ZN40_INTERNAL_90c867c3_4_k_cu_829a1290_179834cute7productE,(_ZN40_INTERNAL_90c867c3_4_k_cu_829a1290_179834cuda3std3__45__cpo3endE - _ZN40_INTERNAL_90c867c3_4_k_cu_829a1290_179834cute7productE)
_ZN40_INTERNAL_90c867c3_4_k_cu_829a1290_179834cute7productE:
	.zero		1
	.type		_ZN40_INTERNAL_90c867c3_4_k_cu_829a1290_179834cuda3std3__45__cpo3endE,@object
	.size		_ZN40_INTERNAL_90c867c3_4_k_cu_829a1290_179834cuda3std3__45__cpo3endE,(_ZN40_INTERNAL_90c867c3_4_k_cu_829a1290_179834cuda3std3__419piecewise_constructE - _ZN40_INTERNAL_90c867c3_4_k_cu_829a1290_179834cuda3std3__45__cpo3endE)
_ZN40_INTERNAL_90c867c3_4_k_cu_829a1290_179834cuda3std3__45__cpo3endE:
	.zero		1
	.type		_ZN40_INTERNAL_90c867c3_4_k_cu_829a1290_179834cuda3std3__419piecewise_constructE,@object
	.size		_ZN40_INTERNAL_90c867c3_4_k_cu_829a1290_179834cuda3std3__419piecewise_constructE,(_ZN40_INTERNAL_90c867c3_4_k_cu_829a1290_179834cuda3std3__45__cpo4cendE - _ZN40_INTERNAL_90c867c3_4_k_cu_829a1290_179834cuda3std3__419piecewise_constructE)
_ZN40_INTERNAL_90c867c3_4_k_cu_829a1290_179834cuda3std3__419piecewise_constructE:
	.zero		1
	.type		_ZN40_INTERNAL_90c867c3_4_k_cu_829a1290_179834cuda3std3__45__cpo4cendE,@object
	.size		_ZN40_INTERNAL_90c867c3_4_k_cu_829a1290_179834cuda3std3__45__cpo4cendE,(_ZN40_INTERNAL_90c867c3_4_k_cu_829a1290_179834cuda3std6ranges3__45__cpo4swapE - _ZN40_INTERNAL_90c867c3_4_k_cu_829a1290_179834cuda3std3__45__cpo4cendE)
_ZN40_INTERNAL_90c867c3_4_k_cu_829a1290_179834cuda3std3__45__cpo4cendE:
	.zero		1
	.type		_ZN40_INTERNAL_90c867c3_4_k_cu_829a1290_179834cuda3std6ranges3__45__cpo4swapE,@object
	.size		_ZN40_INTERNAL_90c867c3_4_k_cu_829a1290_179834cuda3std6ranges3__45__cpo4swapE,(.L_8 - _ZN40_INTERNAL_90c867c3_4_k_cu_829a1290_179834cuda3std6ranges3__45__cpo4swapE)
_ZN40_INTERNAL_90c867c3_4_k_cu_829a1290_179834cuda3std6ranges3__45__cpo4swapE:
	.zero		1
.L_8:


//--------------------- .nv.constant0._ZN7cutlass13device_kernelINS_4gemm6kernel13GemmUniversalIN4cute5tupleIJiiiiEEENS1_10collective13CollectiveMmaINS1_34MainloopSm90TmaGmmaWarpSpecializedILi9ENS5_IJNS4_1CILi1EEESB_SB_EEENS1_32KernelTmaWarpSpecializedPingpongEEENS5_IJNSA_ILi64EEENSA_ILi128EEESF_EEENS_10bfloat16_tENS5_IJlSB_lEEESI_SJ_NS4_8TiledMMAINS4_8MMA_AtomIJNS4_4SM904GMMA28MMA_64x128x16_F32BF16BF16_SSILNSN_5MajorE0ELSP_0ELNSN_7ScaleInE1ELSQ_1EEEEEENS4_6LayoutISC_NS5_IJNSA_ILi0EEESU_SU_EEEEENS5_IJNS4_10UnderscoreESX_SX_EEEEENS4_13SM90_TMA_LOADENS4_14ComposedLayoutINS4_7SwizzleILi3ELi4ELi3EEENS4_18smem_ptr_flag_bitsILi16EEENST_INS5_IJNSA_ILi8EEESF_EEENS5_IJSF_SB_EEEEEEEvNS4_8identityES10_S1A_vS1B_EENS_8epilogue10collective6detail29Sm90TmaWarpSpecializedAdapterINS1E_15DefaultEpilogueISI_SJ_SJ_NS1D_6thread17LinearCombinationISI_Li1EffLNS1I_9ScaleType4KindE0ELNS_15FloatRoundStyleE2ESI_EENS1_15EpilogueDefaultEEEEEvvEEEEvNT_6ParamsE --------------------------
	.section	.nv.constant0._ZN7cutlass13device_kernelINS_4gemm6kernel13GemmUniversalIN4cute5tupleIJiiiiEEENS1_10collective13CollectiveMmaINS1_34MainloopSm90TmaGmmaWarpSpecializedILi9ENS5_IJNS4_1CILi1EEESB_SB_EEENS1_32KernelTmaWarpSpecializedPingpongEEENS5_IJNSA_ILi64EEENSA_ILi128EEESF_EEENS_10bfloat16_tENS5_IJlSB_lEEESI_SJ_NS4_8TiledMMAINS4_8MMA_AtomIJNS4_4SM904GMMA28MMA_64x128x16_F32BF16BF16_SSILNSN_5MajorE0ELSP_0ELNSN_7ScaleInE1ELSQ_1EEEEEENS4_6LayoutISC_NS5_IJNSA_ILi0EEESU_SU_EEEEENS5_IJNS4_10UnderscoreESX_SX_EEEEENS4_13SM90_TMA_LOADENS4_14ComposedLayoutINS4_7SwizzleILi3ELi4ELi3EEENS4_18smem_ptr_flag_bitsILi16EEENST_INS5_IJNSA_ILi8EEESF_EEENS5_IJSF_SB_EEEEEEEvNS4_8identityES10_S1A_vS1B_EENS_8epilogue10collective6detail29Sm90TmaWarpSpecializedAdapterINS1E_15DefaultEpilogueISI_SJ_SJ_NS1D_6thread17LinearCombinationISI_Li1EffLNS1I_9ScaleType4KindE0ELNS_15FloatRoundStyleE2ESI_EENS1_15EpilogueDefaultEEEEEvvEEEEvNT_6ParamsE,"a",@progbits
	.sectionflags	@""
	.align	4
.nv.constant0._ZN7cutlass13device_kernelINS_4gemm6kernel13GemmUniversalIN4cute5tupleIJiiiiEEENS1_10collective13CollectiveMmaINS1_34MainloopSm90TmaGmmaWarpSpecializedILi9ENS5_IJNS4_1CILi1EEESB_SB_EEENS1_32KernelTmaWarpSpecializedPingpongEEENS5_IJNSA_ILi64EEENSA_ILi128EEESF_EEENS_10bfloat16_tENS5_IJlSB_lEEESI_SJ_NS4_8TiledMMAINS4_8MMA_AtomIJNS4_4SM904GMMA28MMA_64x128x16_F32BF16BF16_SSILNSN_5MajorE0ELSP_0ELNSN_7ScaleInE1ELSQ_1EEEEEENS4_6LayoutISC_NS5_IJNSA_ILi0EEESU_SU_EEEEENS5_IJNS4_10UnderscoreESX_SX_EEEEENS4_13SM90_TMA_LOADENS4_14ComposedLayoutINS4_7SwizzleILi3ELi4ELi3EEENS4_18smem_ptr_flag_bitsILi16EEENST_INS5_IJNSA_ILi8EEESF_EEENS5_IJSF_SB_EEEEEEEvNS4_8identityES10_S1A_vS1B_EENS_8epilogue10collective6detail29Sm90TmaWarpSpecializedAdapterINS1E_15DefaultEpilogueISI_SJ_SJ_NS1D_6thread17LinearCombinationISI_Li1EffLNS1I_9ScaleType4KindE0ELNS_15FloatRoundStyleE2ESI_EENS1_15EpilogueDefaultEEEEEvvEEEEvNT_6ParamsE:
	.zero		1664


//--------------------- SYMBOLS --------------------------

	.type		.nv.reservedSmem.offset0,@object
	.size		.nv.reservedSmem.offset0,0x4
	.type		__assertfail,@function
